//
// Generated by NVIDIA NVVM Compiler
//
// Compiler Build ID: CL-36424714
// Cuda compilation tools, release 13.0, V13.0.88
// Based on NVVM 20.0.0
//

.version 9.0
.target sm_100
.address_size 64

	// .globl	_Z9backtrackPiiS_S_S_S_

.visible .entry _Z9backtrackPiiS_S_S_S_(
	.param .u64 .ptr .align 1 _Z9backtrackPiiS_S_S_S__param_0,
	.param .u32 _Z9backtrackPiiS_S_S_S__param_1,
	.param .u64 .ptr .align 1 _Z9backtrackPiiS_S_S_S__param_2,
	.param .u64 .ptr .align 1 _Z9backtrackPiiS_S_S_S__param_3,
	.param .u64 .ptr .align 1 _Z9backtrackPiiS_S_S_S__param_4,
	.param .u64 .ptr .align 1 _Z9backtrackPiiS_S_S_S__param_5
)
{
	.local .align 1 .b8 	__local_depot0[18];
	.reg .b64 	%SP;
	.reg .b64 	%SPL;
	.reg .pred 	%p<554>;
	.reg .b16 	%rs<569>;
	.reg .b32 	%r<255>;
	.reg .b64 	%rd<437>;

	mov.u64 	%SPL, __local_depot0;
	ld.param.u32 	%r204, [_Z9backtrackPiiS_S_S_S__param_1];
	ld.param.u64 	%rd206, [_Z9backtrackPiiS_S_S_S__param_2];
	ld.param.u64 	%rd209, [_Z9backtrackPiiS_S_S_S__param_4];
	cvta.to.global.u64 	%rd1, %rd209;
	add.u64 	%rd2, %SPL, 0;
	add.u64 	%rd3, %SPL, 9;
	mov.u32 	%r205, %ntid.x;
	mov.u32 	%r206, %ctaid.x;
	mov.u32 	%r207, %tid.x;
	mad.lo.s32 	%r250, %r205, %r206, %r207;
	ld.global.u32 	%r208, [%rd1];
	setp.ne.s32 	%p1, %r208, 0;
	setp.ge.s32 	%p2, %r250, %r204;
	or.pred  	%p3, %p1, %p2;
	@%p3 bra 	$L__BB0_823;
	cvta.to.global.u64 	%rd4, %rd206;
$L__BB0_2:
	ld.param.u64 	%rd433, [_Z9backtrackPiiS_S_S_S__param_3];
	mul.lo.s32 	%r210, %r250, 81;
	cvt.s64.s32 	%rd5, %r210;
	cvta.to.global.u64 	%rd212, %rd433;
	mul.wide.s32 	%rd213, %r250, 4;
	add.s64 	%rd214, %rd212, %rd213;
	ld.global.u32 	%r3, [%rd214];
	setp.lt.s32 	%p4, %r3, 1;
	mov.b32 	%r252, 0;
	@%p4 bra 	$L__BB0_818;
	ld.param.u64 	%rd431, [_Z9backtrackPiiS_S_S_S__param_0];
	cvta.to.global.u64 	%rd215, %rd431;
	shl.b64 	%rd216, %rd5, 2;
	add.s64 	%rd6, %rd215, %rd216;
	mov.b32 	%r252, 0;
$L__BB0_4:
	cvt.u64.u32 	%rd217, %r252;
	add.s64 	%rd218, %rd217, %rd5;
	shl.b64 	%rd219, %rd218, 2;
	add.s64 	%rd7, %rd4, %rd219;
	ld.global.u32 	%r212, [%rd7];
	mul.wide.s32 	%rd220, %r212, 4;
	add.s64 	%rd221, %rd6, %rd220;
	ld.global.u32 	%r213, [%rd221];
	add.s32 	%r214, %r213, 1;
	st.global.u32 	[%rd221], %r214;
	ld.global.u32 	%r215, [%rd7];
	mul.hi.s32 	%r216, %r215, 954437177;
	shr.u32 	%r217, %r216, 31;
	shr.s32 	%r218, %r216, 1;
	add.s32 	%r219, %r218, %r217;
	mul.lo.s32 	%r220, %r219, 9;
	sub.s32 	%r6, %r215, %r220;
	setp.gt.s32 	%p5, %r215, -1;
	@%p5 bra 	$L__BB0_734;
	mov.b16 	%rs57, 0;
	st.local.u8 	[%rd2], %rs57;
	st.local.u8 	[%rd2+1], %rs57;
	st.local.u8 	[%rd2+2], %rs57;
	st.local.u8 	[%rd2+3], %rs57;
	st.local.u8 	[%rd2+4], %rs57;
	st.local.u8 	[%rd2+5], %rs57;
	st.local.u8 	[%rd2+6], %rs57;
	st.local.u8 	[%rd2+7], %rs57;
	st.local.u8 	[%rd2+8], %rs57;
	ld.global.u32 	%r7, [%rd6];
	setp.eq.s32 	%p61, %r7, 0;
	cvt.s64.s32 	%rd263, %r7;
	add.s64 	%rd8, %rd2, %rd263;
	@%p61 bra 	$L__BB0_8;
	ld.local.u8 	%rs58, [%rd8+-1];
	setp.ne.s16 	%p62, %rs58, 0;
	@%p62 bra 	$L__BB0_815;
	mov.b16 	%rs59, 1;
	st.local.u8 	[%rd8+-1], %rs59;
$L__BB0_8:
	ld.global.u32 	%r8, [%rd6+4];
	setp.eq.s32 	%p63, %r8, 0;
	cvt.s64.s32 	%rd264, %r8;
	add.s64 	%rd9, %rd2, %rd264;
	@%p63 bra 	$L__BB0_11;
	ld.local.u8 	%rs60, [%rd9+-1];
	setp.ne.s16 	%p64, %rs60, 0;
	@%p64 bra 	$L__BB0_815;
	mov.b16 	%rs61, 1;
	st.local.u8 	[%rd9+-1], %rs61;
$L__BB0_11:
	ld.global.u32 	%r9, [%rd6+8];
	setp.eq.s32 	%p65, %r9, 0;
	cvt.s64.s32 	%rd265, %r9;
	add.s64 	%rd10, %rd2, %rd265;
	@%p65 bra 	$L__BB0_14;
	ld.local.u8 	%rs62, [%rd10+-1];
	setp.ne.s16 	%p66, %rs62, 0;
	@%p66 bra 	$L__BB0_815;
	mov.b16 	%rs63, 1;
	st.local.u8 	[%rd10+-1], %rs63;
$L__BB0_14:
	ld.global.u32 	%r10, [%rd6+12];
	setp.eq.s32 	%p67, %r10, 0;
	cvt.s64.s32 	%rd266, %r10;
	add.s64 	%rd11, %rd2, %rd266;
	@%p67 bra 	$L__BB0_17;
	ld.local.u8 	%rs64, [%rd11+-1];
	setp.ne.s16 	%p68, %rs64, 0;
	@%p68 bra 	$L__BB0_815;
	mov.b16 	%rs65, 1;
	st.local.u8 	[%rd11+-1], %rs65;
$L__BB0_17:
	ld.global.u32 	%r11, [%rd6+16];
	setp.eq.s32 	%p69, %r11, 0;
	cvt.s64.s32 	%rd267, %r11;
	add.s64 	%rd12, %rd2, %rd267;
	@%p69 bra 	$L__BB0_20;
	ld.local.u8 	%rs66, [%rd12+-1];
	setp.ne.s16 	%p70, %rs66, 0;
	@%p70 bra 	$L__BB0_815;
	mov.b16 	%rs67, 1;
	st.local.u8 	[%rd12+-1], %rs67;
$L__BB0_20:
	ld.global.u32 	%r12, [%rd6+20];
	setp.eq.s32 	%p71, %r12, 0;
	cvt.s64.s32 	%rd268, %r12;
	add.s64 	%rd13, %rd2, %rd268;
	@%p71 bra 	$L__BB0_23;
	ld.local.u8 	%rs68, [%rd13+-1];
	setp.ne.s16 	%p72, %rs68, 0;
	@%p72 bra 	$L__BB0_815;
	mov.b16 	%rs69, 1;
	st.local.u8 	[%rd13+-1], %rs69;
$L__BB0_23:
	ld.global.u32 	%r13, [%rd6+24];
	setp.eq.s32 	%p73, %r13, 0;
	cvt.s64.s32 	%rd269, %r13;
	add.s64 	%rd14, %rd2, %rd269;
	@%p73 bra 	$L__BB0_26;
	ld.local.u8 	%rs70, [%rd14+-1];
	setp.ne.s16 	%p74, %rs70, 0;
	@%p74 bra 	$L__BB0_815;
	mov.b16 	%rs71, 1;
	st.local.u8 	[%rd14+-1], %rs71;
$L__BB0_26:
	ld.global.u32 	%r14, [%rd6+28];
	setp.eq.s32 	%p75, %r14, 0;
	@%p75 bra 	$L__BB0_29;
	cvt.s64.s32 	%rd270, %r14;
	add.s64 	%rd15, %rd2, %rd270;
	ld.local.u8 	%rs72, [%rd15+-1];
	setp.ne.s16 	%p76, %rs72, 0;
	@%p76 bra 	$L__BB0_815;
	mov.b16 	%rs73, 1;
	st.local.u8 	[%rd15+-1], %rs73;
$L__BB0_29:
	ld.global.u32 	%r15, [%rd6+32];
	setp.eq.s32 	%p77, %r15, 0;
	@%p77 bra 	$L__BB0_32;
	cvt.s64.s32 	%rd271, %r15;
	add.s64 	%rd16, %rd2, %rd271;
	ld.local.u8 	%rs74, [%rd16+-1];
	setp.ne.s16 	%p78, %rs74, 0;
	@%p78 bra 	$L__BB0_815;
	mov.b16 	%rs75, 1;
	st.local.u8 	[%rd16+-1], %rs75;
$L__BB0_32:
	mov.b16 	%rs76, 0;
	st.local.u8 	[%rd2], %rs76;
	st.local.u8 	[%rd2+1], %rs76;
	st.local.u8 	[%rd2+2], %rs76;
	st.local.u8 	[%rd2+3], %rs76;
	st.local.u8 	[%rd2+4], %rs76;
	st.local.u8 	[%rd2+5], %rs76;
	st.local.u8 	[%rd2+6], %rs76;
	st.local.u8 	[%rd2+7], %rs76;
	st.local.u8 	[%rd2+8], %rs76;
	ld.global.u32 	%r16, [%rd6+36];
	setp.eq.s32 	%p79, %r16, 0;
	cvt.s64.s32 	%rd272, %r16;
	add.s64 	%rd17, %rd2, %rd272;
	@%p79 bra 	$L__BB0_35;
	ld.local.u8 	%rs77, [%rd17+-1];
	setp.ne.s16 	%p80, %rs77, 0;
	@%p80 bra 	$L__BB0_815;
	mov.b16 	%rs78, 1;
	st.local.u8 	[%rd17+-1], %rs78;
$L__BB0_35:
	ld.global.u32 	%r17, [%rd6+40];
	setp.eq.s32 	%p81, %r17, 0;
	cvt.s64.s32 	%rd273, %r17;
	add.s64 	%rd18, %rd2, %rd273;
	@%p81 bra 	$L__BB0_38;
	ld.local.u8 	%rs79, [%rd18+-1];
	setp.ne.s16 	%p82, %rs79, 0;
	@%p82 bra 	$L__BB0_815;
	mov.b16 	%rs80, 1;
	st.local.u8 	[%rd18+-1], %rs80;
$L__BB0_38:
	ld.global.u32 	%r18, [%rd6+44];
	setp.eq.s32 	%p83, %r18, 0;
	cvt.s64.s32 	%rd274, %r18;
	add.s64 	%rd19, %rd2, %rd274;
	@%p83 bra 	$L__BB0_41;
	ld.local.u8 	%rs81, [%rd19+-1];
	setp.ne.s16 	%p84, %rs81, 0;
	@%p84 bra 	$L__BB0_815;
	mov.b16 	%rs82, 1;
	st.local.u8 	[%rd19+-1], %rs82;
$L__BB0_41:
	ld.global.u32 	%r19, [%rd6+48];
	setp.eq.s32 	%p85, %r19, 0;
	cvt.s64.s32 	%rd275, %r19;
	add.s64 	%rd20, %rd2, %rd275;
	@%p85 bra 	$L__BB0_44;
	ld.local.u8 	%rs83, [%rd20+-1];
	setp.ne.s16 	%p86, %rs83, 0;
	@%p86 bra 	$L__BB0_815;
	mov.b16 	%rs84, 1;
	st.local.u8 	[%rd20+-1], %rs84;
$L__BB0_44:
	ld.global.u32 	%r20, [%rd6+52];
	setp.eq.s32 	%p87, %r20, 0;
	cvt.s64.s32 	%rd276, %r20;
	add.s64 	%rd21, %rd2, %rd276;
	@%p87 bra 	$L__BB0_47;
	ld.local.u8 	%rs85, [%rd21+-1];
	setp.ne.s16 	%p88, %rs85, 0;
	@%p88 bra 	$L__BB0_815;
	mov.b16 	%rs86, 1;
	st.local.u8 	[%rd21+-1], %rs86;
$L__BB0_47:
	ld.global.u32 	%r21, [%rd6+56];
	setp.eq.s32 	%p89, %r21, 0;
	cvt.s64.s32 	%rd277, %r21;
	add.s64 	%rd22, %rd2, %rd277;
	@%p89 bra 	$L__BB0_50;
	ld.local.u8 	%rs87, [%rd22+-1];
	setp.ne.s16 	%p90, %rs87, 0;
	@%p90 bra 	$L__BB0_815;
	mov.b16 	%rs88, 1;
	st.local.u8 	[%rd22+-1], %rs88;
$L__BB0_50:
	ld.global.u32 	%r22, [%rd6+60];
	setp.eq.s32 	%p91, %r22, 0;
	cvt.s64.s32 	%rd278, %r22;
	add.s64 	%rd23, %rd2, %rd278;
	@%p91 bra 	$L__BB0_53;
	ld.local.u8 	%rs89, [%rd23+-1];
	setp.ne.s16 	%p92, %rs89, 0;
	@%p92 bra 	$L__BB0_815;
	mov.b16 	%rs90, 1;
	st.local.u8 	[%rd23+-1], %rs90;
$L__BB0_53:
	ld.global.u32 	%r23, [%rd6+64];
	setp.eq.s32 	%p93, %r23, 0;
	cvt.s64.s32 	%rd279, %r23;
	add.s64 	%rd24, %rd2, %rd279;
	@%p93 bra 	$L__BB0_56;
	ld.local.u8 	%rs91, [%rd24+-1];
	setp.ne.s16 	%p94, %rs91, 0;
	@%p94 bra 	$L__BB0_815;
	mov.b16 	%rs92, 1;
	st.local.u8 	[%rd24+-1], %rs92;
$L__BB0_56:
	ld.global.u32 	%r24, [%rd6+68];
	setp.eq.s32 	%p95, %r24, 0;
	@%p95 bra 	$L__BB0_59;
	cvt.s64.s32 	%rd280, %r24;
	add.s64 	%rd25, %rd2, %rd280;
	ld.local.u8 	%rs93, [%rd25+-1];
	setp.ne.s16 	%p96, %rs93, 0;
	@%p96 bra 	$L__BB0_815;
	mov.b16 	%rs94, 1;
	st.local.u8 	[%rd25+-1], %rs94;
$L__BB0_59:
	mov.b16 	%rs95, 0;
	st.local.u8 	[%rd2], %rs95;
	st.local.u8 	[%rd2+1], %rs95;
	st.local.u8 	[%rd2+2], %rs95;
	st.local.u8 	[%rd2+3], %rs95;
	st.local.u8 	[%rd2+4], %rs95;
	st.local.u8 	[%rd2+5], %rs95;
	st.local.u8 	[%rd2+6], %rs95;
	st.local.u8 	[%rd2+7], %rs95;
	st.local.u8 	[%rd2+8], %rs95;
	ld.global.u32 	%r25, [%rd6+72];
	setp.eq.s32 	%p97, %r25, 0;
	cvt.s64.s32 	%rd281, %r25;
	add.s64 	%rd26, %rd2, %rd281;
	@%p97 bra 	$L__BB0_62;
	ld.local.u8 	%rs96, [%rd26+-1];
	setp.ne.s16 	%p98, %rs96, 0;
	@%p98 bra 	$L__BB0_815;
	mov.b16 	%rs97, 1;
	st.local.u8 	[%rd26+-1], %rs97;
$L__BB0_62:
	ld.global.u32 	%r26, [%rd6+76];
	setp.eq.s32 	%p99, %r26, 0;
	cvt.s64.s32 	%rd282, %r26;
	add.s64 	%rd27, %rd2, %rd282;
	@%p99 bra 	$L__BB0_65;
	ld.local.u8 	%rs98, [%rd27+-1];
	setp.ne.s16 	%p100, %rs98, 0;
	@%p100 bra 	$L__BB0_815;
	mov.b16 	%rs99, 1;
	st.local.u8 	[%rd27+-1], %rs99;
$L__BB0_65:
	ld.global.u32 	%r27, [%rd6+80];
	setp.eq.s32 	%p101, %r27, 0;
	cvt.s64.s32 	%rd283, %r27;
	add.s64 	%rd28, %rd2, %rd283;
	@%p101 bra 	$L__BB0_68;
	ld.local.u8 	%rs100, [%rd28+-1];
	setp.ne.s16 	%p102, %rs100, 0;
	@%p102 bra 	$L__BB0_815;
	mov.b16 	%rs101, 1;
	st.local.u8 	[%rd28+-1], %rs101;
$L__BB0_68:
	ld.global.u32 	%r28, [%rd6+84];
	setp.eq.s32 	%p103, %r28, 0;
	cvt.s64.s32 	%rd284, %r28;
	add.s64 	%rd29, %rd2, %rd284;
	@%p103 bra 	$L__BB0_71;
	ld.local.u8 	%rs102, [%rd29+-1];
	setp.ne.s16 	%p104, %rs102, 0;
	@%p104 bra 	$L__BB0_815;
	mov.b16 	%rs103, 1;
	st.local.u8 	[%rd29+-1], %rs103;
$L__BB0_71:
	ld.global.u32 	%r29, [%rd6+88];
	setp.eq.s32 	%p105, %r29, 0;
	cvt.s64.s32 	%rd285, %r29;
	add.s64 	%rd30, %rd2, %rd285;
	@%p105 bra 	$L__BB0_74;
	ld.local.u8 	%rs104, [%rd30+-1];
	setp.ne.s16 	%p106, %rs104, 0;
	@%p106 bra 	$L__BB0_815;
	mov.b16 	%rs105, 1;
	st.local.u8 	[%rd30+-1], %rs105;
$L__BB0_74:
	ld.global.u32 	%r30, [%rd6+92];
	setp.eq.s32 	%p107, %r30, 0;
	cvt.s64.s32 	%rd286, %r30;
	add.s64 	%rd31, %rd2, %rd286;
	@%p107 bra 	$L__BB0_77;
	ld.local.u8 	%rs106, [%rd31+-1];
	setp.ne.s16 	%p108, %rs106, 0;
	@%p108 bra 	$L__BB0_815;
	mov.b16 	%rs107, 1;
	st.local.u8 	[%rd31+-1], %rs107;
$L__BB0_77:
	ld.global.u32 	%r31, [%rd6+96];
	setp.eq.s32 	%p109, %r31, 0;
	cvt.s64.s32 	%rd287, %r31;
	add.s64 	%rd32, %rd2, %rd287;
	@%p109 bra 	$L__BB0_80;
	ld.local.u8 	%rs108, [%rd32+-1];
	setp.ne.s16 	%p110, %rs108, 0;
	@%p110 bra 	$L__BB0_815;
	mov.b16 	%rs109, 1;
	st.local.u8 	[%rd32+-1], %rs109;
$L__BB0_80:
	ld.global.u32 	%r32, [%rd6+100];
	setp.eq.s32 	%p111, %r32, 0;
	cvt.s64.s32 	%rd288, %r32;
	add.s64 	%rd33, %rd2, %rd288;
	@%p111 bra 	$L__BB0_83;
	ld.local.u8 	%rs110, [%rd33+-1];
	setp.ne.s16 	%p112, %rs110, 0;
	@%p112 bra 	$L__BB0_815;
	mov.b16 	%rs111, 1;
	st.local.u8 	[%rd33+-1], %rs111;
$L__BB0_83:
	ld.global.u32 	%r33, [%rd6+104];
	setp.eq.s32 	%p113, %r33, 0;
	cvt.s64.s32 	%rd289, %r33;
	add.s64 	%rd34, %rd2, %rd289;
	@%p113 bra 	$L__BB0_86;
	ld.local.u8 	%rs112, [%rd34+-1];
	setp.ne.s16 	%p114, %rs112, 0;
	@%p114 bra 	$L__BB0_815;
	mov.b16 	%rs113, 1;
	st.local.u8 	[%rd34+-1], %rs113;
$L__BB0_86:
	mov.b16 	%rs114, 0;
	st.local.u8 	[%rd2], %rs114;
	st.local.u8 	[%rd2+1], %rs114;
	st.local.u8 	[%rd2+2], %rs114;
	st.local.u8 	[%rd2+3], %rs114;
	st.local.u8 	[%rd2+4], %rs114;
	st.local.u8 	[%rd2+5], %rs114;
	st.local.u8 	[%rd2+6], %rs114;
	st.local.u8 	[%rd2+7], %rs114;
	st.local.u8 	[%rd2+8], %rs114;
	ld.global.u32 	%r34, [%rd6+108];
	setp.eq.s32 	%p115, %r34, 0;
	cvt.s64.s32 	%rd290, %r34;
	add.s64 	%rd35, %rd2, %rd290;
	@%p115 bra 	$L__BB0_89;
	ld.local.u8 	%rs115, [%rd35+-1];
	setp.ne.s16 	%p116, %rs115, 0;
	@%p116 bra 	$L__BB0_815;
	mov.b16 	%rs116, 1;
	st.local.u8 	[%rd35+-1], %rs116;
$L__BB0_89:
	ld.global.u32 	%r35, [%rd6+112];
	setp.eq.s32 	%p117, %r35, 0;
	cvt.s64.s32 	%rd291, %r35;
	add.s64 	%rd36, %rd2, %rd291;
	@%p117 bra 	$L__BB0_92;
	ld.local.u8 	%rs117, [%rd36+-1];
	setp.ne.s16 	%p118, %rs117, 0;
	@%p118 bra 	$L__BB0_815;
	mov.b16 	%rs118, 1;
	st.local.u8 	[%rd36+-1], %rs118;
$L__BB0_92:
	ld.global.u32 	%r36, [%rd6+116];
	setp.eq.s32 	%p119, %r36, 0;
	cvt.s64.s32 	%rd292, %r36;
	add.s64 	%rd37, %rd2, %rd292;
	@%p119 bra 	$L__BB0_95;
	ld.local.u8 	%rs119, [%rd37+-1];
	setp.ne.s16 	%p120, %rs119, 0;
	@%p120 bra 	$L__BB0_815;
	mov.b16 	%rs120, 1;
	st.local.u8 	[%rd37+-1], %rs120;
$L__BB0_95:
	ld.global.u32 	%r37, [%rd6+120];
	setp.eq.s32 	%p121, %r37, 0;
	cvt.s64.s32 	%rd293, %r37;
	add.s64 	%rd38, %rd2, %rd293;
	@%p121 bra 	$L__BB0_98;
	ld.local.u8 	%rs121, [%rd38+-1];
	setp.ne.s16 	%p122, %rs121, 0;
	@%p122 bra 	$L__BB0_815;
	mov.b16 	%rs122, 1;
	st.local.u8 	[%rd38+-1], %rs122;
$L__BB0_98:
	ld.global.u32 	%r38, [%rd6+124];
	setp.eq.s32 	%p123, %r38, 0;
	cvt.s64.s32 	%rd294, %r38;
	add.s64 	%rd39, %rd2, %rd294;
	@%p123 bra 	$L__BB0_101;
	ld.local.u8 	%rs123, [%rd39+-1];
	setp.ne.s16 	%p124, %rs123, 0;
	@%p124 bra 	$L__BB0_815;
	mov.b16 	%rs124, 1;
	st.local.u8 	[%rd39+-1], %rs124;
$L__BB0_101:
	ld.global.u32 	%r39, [%rd6+128];
	setp.eq.s32 	%p125, %r39, 0;
	cvt.s64.s32 	%rd295, %r39;
	add.s64 	%rd40, %rd2, %rd295;
	@%p125 bra 	$L__BB0_104;
	ld.local.u8 	%rs125, [%rd40+-1];
	setp.ne.s16 	%p126, %rs125, 0;
	@%p126 bra 	$L__BB0_815;
	mov.b16 	%rs126, 1;
	st.local.u8 	[%rd40+-1], %rs126;
$L__BB0_104:
	ld.global.u32 	%r40, [%rd6+132];
	setp.eq.s32 	%p127, %r40, 0;
	cvt.s64.s32 	%rd296, %r40;
	add.s64 	%rd41, %rd2, %rd296;
	@%p127 bra 	$L__BB0_107;
	ld.local.u8 	%rs127, [%rd41+-1];
	setp.ne.s16 	%p128, %rs127, 0;
	@%p128 bra 	$L__BB0_815;
	mov.b16 	%rs128, 1;
	st.local.u8 	[%rd41+-1], %rs128;
$L__BB0_107:
	ld.global.u32 	%r41, [%rd6+136];
	setp.eq.s32 	%p129, %r41, 0;
	cvt.s64.s32 	%rd297, %r41;
	add.s64 	%rd42, %rd2, %rd297;
	@%p129 bra 	$L__BB0_110;
	ld.local.u8 	%rs129, [%rd42+-1];
	setp.ne.s16 	%p130, %rs129, 0;
	@%p130 bra 	$L__BB0_815;
	mov.b16 	%rs130, 1;
	st.local.u8 	[%rd42+-1], %rs130;
$L__BB0_110:
	ld.global.u32 	%r42, [%rd6+140];
	setp.eq.s32 	%p131, %r42, 0;
	cvt.s64.s32 	%rd298, %r42;
	add.s64 	%rd43, %rd2, %rd298;
	@%p131 bra 	$L__BB0_113;
	ld.local.u8 	%rs131, [%rd43+-1];
	setp.ne.s16 	%p132, %rs131, 0;
	@%p132 bra 	$L__BB0_815;
	mov.b16 	%rs132, 1;
	st.local.u8 	[%rd43+-1], %rs132;
$L__BB0_113:
	mov.b16 	%rs133, 0;
	st.local.u8 	[%rd2], %rs133;
	st.local.u8 	[%rd2+1], %rs133;
	st.local.u8 	[%rd2+2], %rs133;
	st.local.u8 	[%rd2+3], %rs133;
	st.local.u8 	[%rd2+4], %rs133;
	st.local.u8 	[%rd2+5], %rs133;
	st.local.u8 	[%rd2+6], %rs133;
	st.local.u8 	[%rd2+7], %rs133;
	st.local.u8 	[%rd2+8], %rs133;
	ld.global.u32 	%r43, [%rd6+144];
	setp.eq.s32 	%p133, %r43, 0;
	cvt.s64.s32 	%rd299, %r43;
	add.s64 	%rd44, %rd2, %rd299;
	@%p133 bra 	$L__BB0_116;
	ld.local.u8 	%rs134, [%rd44+-1];
	setp.ne.s16 	%p134, %rs134, 0;
	@%p134 bra 	$L__BB0_815;
	mov.b16 	%rs135, 1;
	st.local.u8 	[%rd44+-1], %rs135;
$L__BB0_116:
	ld.global.u32 	%r44, [%rd6+148];
	setp.eq.s32 	%p135, %r44, 0;
	cvt.s64.s32 	%rd300, %r44;
	add.s64 	%rd45, %rd2, %rd300;
	@%p135 bra 	$L__BB0_119;
	ld.local.u8 	%rs136, [%rd45+-1];
	setp.ne.s16 	%p136, %rs136, 0;
	@%p136 bra 	$L__BB0_815;
	mov.b16 	%rs137, 1;
	st.local.u8 	[%rd45+-1], %rs137;
$L__BB0_119:
	ld.global.u32 	%r45, [%rd6+152];
	setp.eq.s32 	%p137, %r45, 0;
	cvt.s64.s32 	%rd301, %r45;
	add.s64 	%rd46, %rd2, %rd301;
	@%p137 bra 	$L__BB0_122;
	ld.local.u8 	%rs138, [%rd46+-1];
	setp.ne.s16 	%p138, %rs138, 0;
	@%p138 bra 	$L__BB0_815;
	mov.b16 	%rs139, 1;
	st.local.u8 	[%rd46+-1], %rs139;
$L__BB0_122:
	ld.global.u32 	%r46, [%rd6+156];
	setp.eq.s32 	%p139, %r46, 0;
	cvt.s64.s32 	%rd302, %r46;
	add.s64 	%rd47, %rd2, %rd302;
	@%p139 bra 	$L__BB0_125;
	ld.local.u8 	%rs140, [%rd47+-1];
	setp.ne.s16 	%p140, %rs140, 0;
	@%p140 bra 	$L__BB0_815;
	mov.b16 	%rs141, 1;
	st.local.u8 	[%rd47+-1], %rs141;
$L__BB0_125:
	ld.global.u32 	%r47, [%rd6+160];
	setp.eq.s32 	%p141, %r47, 0;
	cvt.s64.s32 	%rd303, %r47;
	add.s64 	%rd48, %rd2, %rd303;
	@%p141 bra 	$L__BB0_128;
	ld.local.u8 	%rs142, [%rd48+-1];
	setp.ne.s16 	%p142, %rs142, 0;
	@%p142 bra 	$L__BB0_815;
	mov.b16 	%rs143, 1;
	st.local.u8 	[%rd48+-1], %rs143;
$L__BB0_128:
	ld.global.u32 	%r48, [%rd6+164];
	setp.eq.s32 	%p143, %r48, 0;
	cvt.s64.s32 	%rd304, %r48;
	add.s64 	%rd49, %rd2, %rd304;
	@%p143 bra 	$L__BB0_131;
	ld.local.u8 	%rs144, [%rd49+-1];
	setp.ne.s16 	%p144, %rs144, 0;
	@%p144 bra 	$L__BB0_815;
	mov.b16 	%rs145, 1;
	st.local.u8 	[%rd49+-1], %rs145;
$L__BB0_131:
	ld.global.u32 	%r49, [%rd6+168];
	setp.eq.s32 	%p145, %r49, 0;
	cvt.s64.s32 	%rd305, %r49;
	add.s64 	%rd50, %rd2, %rd305;
	@%p145 bra 	$L__BB0_134;
	ld.local.u8 	%rs146, [%rd50+-1];
	setp.ne.s16 	%p146, %rs146, 0;
	@%p146 bra 	$L__BB0_815;
	mov.b16 	%rs147, 1;
	st.local.u8 	[%rd50+-1], %rs147;
$L__BB0_134:
	ld.global.u32 	%r50, [%rd6+172];
	setp.eq.s32 	%p147, %r50, 0;
	cvt.s64.s32 	%rd306, %r50;
	add.s64 	%rd51, %rd2, %rd306;
	@%p147 bra 	$L__BB0_137;
	ld.local.u8 	%rs148, [%rd51+-1];
	setp.ne.s16 	%p148, %rs148, 0;
	@%p148 bra 	$L__BB0_815;
	mov.b16 	%rs149, 1;
	st.local.u8 	[%rd51+-1], %rs149;
$L__BB0_137:
	ld.global.u32 	%r51, [%rd6+176];
	setp.eq.s32 	%p149, %r51, 0;
	cvt.s64.s32 	%rd307, %r51;
	add.s64 	%rd52, %rd2, %rd307;
	@%p149 bra 	$L__BB0_140;
	ld.local.u8 	%rs150, [%rd52+-1];
	setp.ne.s16 	%p150, %rs150, 0;
	@%p150 bra 	$L__BB0_815;
	mov.b16 	%rs151, 1;
	st.local.u8 	[%rd52+-1], %rs151;
$L__BB0_140:
	mov.b16 	%rs152, 0;
	st.local.u8 	[%rd2], %rs152;
	st.local.u8 	[%rd2+1], %rs152;
	st.local.u8 	[%rd2+2], %rs152;
	st.local.u8 	[%rd2+3], %rs152;
	st.local.u8 	[%rd2+4], %rs152;
	st.local.u8 	[%rd2+5], %rs152;
	st.local.u8 	[%rd2+6], %rs152;
	st.local.u8 	[%rd2+7], %rs152;
	st.local.u8 	[%rd2+8], %rs152;
	ld.global.u32 	%r52, [%rd6+180];
	setp.eq.s32 	%p151, %r52, 0;
	cvt.s64.s32 	%rd308, %r52;
	add.s64 	%rd53, %rd2, %rd308;
	@%p151 bra 	$L__BB0_143;
	ld.local.u8 	%rs153, [%rd53+-1];
	setp.ne.s16 	%p152, %rs153, 0;
	@%p152 bra 	$L__BB0_815;
	mov.b16 	%rs154, 1;
	st.local.u8 	[%rd53+-1], %rs154;
$L__BB0_143:
	ld.global.u32 	%r53, [%rd6+184];
	setp.eq.s32 	%p153, %r53, 0;
	cvt.s64.s32 	%rd309, %r53;
	add.s64 	%rd54, %rd2, %rd309;
	@%p153 bra 	$L__BB0_146;
	ld.local.u8 	%rs155, [%rd54+-1];
	setp.ne.s16 	%p154, %rs155, 0;
	@%p154 bra 	$L__BB0_815;
	mov.b16 	%rs156, 1;
	st.local.u8 	[%rd54+-1], %rs156;
$L__BB0_146:
	ld.global.u32 	%r54, [%rd6+188];
	setp.eq.s32 	%p155, %r54, 0;
	cvt.s64.s32 	%rd310, %r54;
	add.s64 	%rd55, %rd2, %rd310;
	@%p155 bra 	$L__BB0_149;
	ld.local.u8 	%rs157, [%rd55+-1];
	setp.ne.s16 	%p156, %rs157, 0;
	@%p156 bra 	$L__BB0_815;
	mov.b16 	%rs158, 1;
	st.local.u8 	[%rd55+-1], %rs158;
$L__BB0_149:
	ld.global.u32 	%r55, [%rd6+192];
	setp.eq.s32 	%p157, %r55, 0;
	cvt.s64.s32 	%rd311, %r55;
	add.s64 	%rd56, %rd2, %rd311;
	@%p157 bra 	$L__BB0_152;
	ld.local.u8 	%rs159, [%rd56+-1];
	setp.ne.s16 	%p158, %rs159, 0;
	@%p158 bra 	$L__BB0_815;
	mov.b16 	%rs160, 1;
	st.local.u8 	[%rd56+-1], %rs160;
$L__BB0_152:
	ld.global.u32 	%r56, [%rd6+196];
	setp.eq.s32 	%p159, %r56, 0;
	cvt.s64.s32 	%rd312, %r56;
	add.s64 	%rd57, %rd2, %rd312;
	@%p159 bra 	$L__BB0_155;
	ld.local.u8 	%rs161, [%rd57+-1];
	setp.ne.s16 	%p160, %rs161, 0;
	@%p160 bra 	$L__BB0_815;
	mov.b16 	%rs162, 1;
	st.local.u8 	[%rd57+-1], %rs162;
$L__BB0_155:
	ld.global.u32 	%r57, [%rd6+200];
	setp.eq.s32 	%p161, %r57, 0;
	cvt.s64.s32 	%rd313, %r57;
	add.s64 	%rd58, %rd2, %rd313;
	@%p161 bra 	$L__BB0_158;
	ld.local.u8 	%rs163, [%rd58+-1];
	setp.ne.s16 	%p162, %rs163, 0;
	@%p162 bra 	$L__BB0_815;
	mov.b16 	%rs164, 1;
	st.local.u8 	[%rd58+-1], %rs164;
$L__BB0_158:
	ld.global.u32 	%r58, [%rd6+204];
	setp.eq.s32 	%p163, %r58, 0;
	cvt.s64.s32 	%rd314, %r58;
	add.s64 	%rd59, %rd2, %rd314;
	@%p163 bra 	$L__BB0_161;
	ld.local.u8 	%rs165, [%rd59+-1];
	setp.ne.s16 	%p164, %rs165, 0;
	@%p164 bra 	$L__BB0_815;
	mov.b16 	%rs166, 1;
	st.local.u8 	[%rd59+-1], %rs166;
$L__BB0_161:
	ld.global.u32 	%r59, [%rd6+208];
	setp.eq.s32 	%p165, %r59, 0;
	cvt.s64.s32 	%rd315, %r59;
	add.s64 	%rd60, %rd2, %rd315;
	@%p165 bra 	$L__BB0_164;
	ld.local.u8 	%rs167, [%rd60+-1];
	setp.ne.s16 	%p166, %rs167, 0;
	@%p166 bra 	$L__BB0_815;
	mov.b16 	%rs168, 1;
	st.local.u8 	[%rd60+-1], %rs168;
$L__BB0_164:
	ld.global.u32 	%r60, [%rd6+212];
	setp.eq.s32 	%p167, %r60, 0;
	cvt.s64.s32 	%rd316, %r60;
	add.s64 	%rd61, %rd2, %rd316;
	@%p167 bra 	$L__BB0_167;
	ld.local.u8 	%rs169, [%rd61+-1];
	setp.ne.s16 	%p168, %rs169, 0;
	@%p168 bra 	$L__BB0_815;
	mov.b16 	%rs170, 1;
	st.local.u8 	[%rd61+-1], %rs170;
$L__BB0_167:
	mov.b16 	%rs171, 0;
	st.local.u8 	[%rd2], %rs171;
	st.local.u8 	[%rd2+1], %rs171;
	st.local.u8 	[%rd2+2], %rs171;
	st.local.u8 	[%rd2+3], %rs171;
	st.local.u8 	[%rd2+4], %rs171;
	st.local.u8 	[%rd2+5], %rs171;
	st.local.u8 	[%rd2+6], %rs171;
	st.local.u8 	[%rd2+7], %rs171;
	st.local.u8 	[%rd2+8], %rs171;
	ld.global.u32 	%r61, [%rd6+216];
	setp.eq.s32 	%p169, %r61, 0;
	cvt.s64.s32 	%rd317, %r61;
	add.s64 	%rd62, %rd2, %rd317;
	@%p169 bra 	$L__BB0_170;
	ld.local.u8 	%rs172, [%rd62+-1];
	setp.ne.s16 	%p170, %rs172, 0;
	@%p170 bra 	$L__BB0_815;
	mov.b16 	%rs173, 1;
	st.local.u8 	[%rd62+-1], %rs173;
$L__BB0_170:
	ld.global.u32 	%r62, [%rd6+220];
	setp.eq.s32 	%p171, %r62, 0;
	cvt.s64.s32 	%rd318, %r62;
	add.s64 	%rd63, %rd2, %rd318;
	@%p171 bra 	$L__BB0_173;
	ld.local.u8 	%rs174, [%rd63+-1];
	setp.ne.s16 	%p172, %rs174, 0;
	@%p172 bra 	$L__BB0_815;
	mov.b16 	%rs175, 1;
	st.local.u8 	[%rd63+-1], %rs175;
$L__BB0_173:
	ld.global.u32 	%r63, [%rd6+224];
	setp.eq.s32 	%p173, %r63, 0;
	cvt.s64.s32 	%rd319, %r63;
	add.s64 	%rd64, %rd2, %rd319;
	@%p173 bra 	$L__BB0_176;
	ld.local.u8 	%rs176, [%rd64+-1];
	setp.ne.s16 	%p174, %rs176, 0;
	@%p174 bra 	$L__BB0_815;
	mov.b16 	%rs177, 1;
	st.local.u8 	[%rd64+-1], %rs177;
$L__BB0_176:
	ld.global.u32 	%r64, [%rd6+228];
	setp.eq.s32 	%p175, %r64, 0;
	cvt.s64.s32 	%rd320, %r64;
	add.s64 	%rd65, %rd2, %rd320;
	@%p175 bra 	$L__BB0_179;
	ld.local.u8 	%rs178, [%rd65+-1];
	setp.ne.s16 	%p176, %rs178, 0;
	@%p176 bra 	$L__BB0_815;
	mov.b16 	%rs179, 1;
	st.local.u8 	[%rd65+-1], %rs179;
$L__BB0_179:
	ld.global.u32 	%r65, [%rd6+232];
	setp.eq.s32 	%p177, %r65, 0;
	cvt.s64.s32 	%rd321, %r65;
	add.s64 	%rd66, %rd2, %rd321;
	@%p177 bra 	$L__BB0_182;
	ld.local.u8 	%rs180, [%rd66+-1];
	setp.ne.s16 	%p178, %rs180, 0;
	@%p178 bra 	$L__BB0_815;
	mov.b16 	%rs181, 1;
	st.local.u8 	[%rd66+-1], %rs181;
$L__BB0_182:
	ld.global.u32 	%r66, [%rd6+236];
	setp.eq.s32 	%p179, %r66, 0;
	cvt.s64.s32 	%rd322, %r66;
	add.s64 	%rd67, %rd2, %rd322;
	@%p179 bra 	$L__BB0_185;
	ld.local.u8 	%rs182, [%rd67+-1];
	setp.ne.s16 	%p180, %rs182, 0;
	@%p180 bra 	$L__BB0_815;
	mov.b16 	%rs183, 1;
	st.local.u8 	[%rd67+-1], %rs183;
$L__BB0_185:
	ld.global.u32 	%r67, [%rd6+240];
	setp.eq.s32 	%p181, %r67, 0;
	cvt.s64.s32 	%rd323, %r67;
	add.s64 	%rd68, %rd2, %rd323;
	@%p181 bra 	$L__BB0_188;
	ld.local.u8 	%rs184, [%rd68+-1];
	setp.ne.s16 	%p182, %rs184, 0;
	@%p182 bra 	$L__BB0_815;
	mov.b16 	%rs185, 1;
	st.local.u8 	[%rd68+-1], %rs185;
$L__BB0_188:
	ld.global.u32 	%r68, [%rd6+244];
	setp.eq.s32 	%p183, %r68, 0;
	cvt.s64.s32 	%rd324, %r68;
	add.s64 	%rd69, %rd2, %rd324;
	@%p183 bra 	$L__BB0_191;
	ld.local.u8 	%rs186, [%rd69+-1];
	setp.ne.s16 	%p184, %rs186, 0;
	@%p184 bra 	$L__BB0_815;
	mov.b16 	%rs187, 1;
	st.local.u8 	[%rd69+-1], %rs187;
$L__BB0_191:
	ld.global.u32 	%r69, [%rd6+248];
	setp.eq.s32 	%p185, %r69, 0;
	cvt.s64.s32 	%rd325, %r69;
	add.s64 	%rd70, %rd2, %rd325;
	@%p185 bra 	$L__BB0_194;
	ld.local.u8 	%rs188, [%rd70+-1];
	setp.ne.s16 	%p186, %rs188, 0;
	@%p186 bra 	$L__BB0_815;
	mov.b16 	%rs189, 1;
	st.local.u8 	[%rd70+-1], %rs189;
$L__BB0_194:
	mov.b16 	%rs190, 0;
	st.local.u8 	[%rd2], %rs190;
	st.local.u8 	[%rd2+1], %rs190;
	st.local.u8 	[%rd2+2], %rs190;
	st.local.u8 	[%rd2+3], %rs190;
	st.local.u8 	[%rd2+4], %rs190;
	st.local.u8 	[%rd2+5], %rs190;
	st.local.u8 	[%rd2+6], %rs190;
	st.local.u8 	[%rd2+7], %rs190;
	st.local.u8 	[%rd2+8], %rs190;
	ld.global.u32 	%r70, [%rd6+252];
	setp.eq.s32 	%p187, %r70, 0;
	cvt.s64.s32 	%rd326, %r70;
	add.s64 	%rd71, %rd2, %rd326;
	@%p187 bra 	$L__BB0_197;
	ld.local.u8 	%rs191, [%rd71+-1];
	setp.ne.s16 	%p188, %rs191, 0;
	@%p188 bra 	$L__BB0_815;
	mov.b16 	%rs192, 1;
	st.local.u8 	[%rd71+-1], %rs192;
$L__BB0_197:
	ld.global.u32 	%r71, [%rd6+256];
	setp.eq.s32 	%p189, %r71, 0;
	cvt.s64.s32 	%rd327, %r71;
	add.s64 	%rd72, %rd2, %rd327;
	@%p189 bra 	$L__BB0_200;
	ld.local.u8 	%rs193, [%rd72+-1];
	setp.ne.s16 	%p190, %rs193, 0;
	@%p190 bra 	$L__BB0_815;
	mov.b16 	%rs194, 1;
	st.local.u8 	[%rd72+-1], %rs194;
$L__BB0_200:
	ld.global.u32 	%r72, [%rd6+260];
	setp.eq.s32 	%p191, %r72, 0;
	cvt.s64.s32 	%rd328, %r72;
	add.s64 	%rd73, %rd2, %rd328;
	@%p191 bra 	$L__BB0_203;
	ld.local.u8 	%rs195, [%rd73+-1];
	setp.ne.s16 	%p192, %rs195, 0;
	@%p192 bra 	$L__BB0_815;
	mov.b16 	%rs196, 1;
	st.local.u8 	[%rd73+-1], %rs196;
$L__BB0_203:
	ld.global.u32 	%r73, [%rd6+264];
	setp.eq.s32 	%p193, %r73, 0;
	cvt.s64.s32 	%rd329, %r73;
	add.s64 	%rd74, %rd2, %rd329;
	@%p193 bra 	$L__BB0_206;
	ld.local.u8 	%rs197, [%rd74+-1];
	setp.ne.s16 	%p194, %rs197, 0;
	@%p194 bra 	$L__BB0_815;
	mov.b16 	%rs198, 1;
	st.local.u8 	[%rd74+-1], %rs198;
$L__BB0_206:
	ld.global.u32 	%r74, [%rd6+268];
	setp.eq.s32 	%p195, %r74, 0;
	cvt.s64.s32 	%rd330, %r74;
	add.s64 	%rd75, %rd2, %rd330;
	@%p195 bra 	$L__BB0_209;
	ld.local.u8 	%rs199, [%rd75+-1];
	setp.ne.s16 	%p196, %rs199, 0;
	@%p196 bra 	$L__BB0_815;
	mov.b16 	%rs200, 1;
	st.local.u8 	[%rd75+-1], %rs200;
$L__BB0_209:
	ld.global.u32 	%r75, [%rd6+272];
	setp.eq.s32 	%p197, %r75, 0;
	cvt.s64.s32 	%rd331, %r75;
	add.s64 	%rd76, %rd2, %rd331;
	@%p197 bra 	$L__BB0_212;
	ld.local.u8 	%rs201, [%rd76+-1];
	setp.ne.s16 	%p198, %rs201, 0;
	@%p198 bra 	$L__BB0_815;
	mov.b16 	%rs202, 1;
	st.local.u8 	[%rd76+-1], %rs202;
$L__BB0_212:
	ld.global.u32 	%r76, [%rd6+276];
	setp.eq.s32 	%p199, %r76, 0;
	cvt.s64.s32 	%rd332, %r76;
	add.s64 	%rd77, %rd2, %rd332;
	@%p199 bra 	$L__BB0_215;
	ld.local.u8 	%rs203, [%rd77+-1];
	setp.ne.s16 	%p200, %rs203, 0;
	@%p200 bra 	$L__BB0_815;
	mov.b16 	%rs204, 1;
	st.local.u8 	[%rd77+-1], %rs204;
$L__BB0_215:
	ld.global.u32 	%r77, [%rd6+280];
	setp.eq.s32 	%p201, %r77, 0;
	cvt.s64.s32 	%rd333, %r77;
	add.s64 	%rd78, %rd2, %rd333;
	@%p201 bra 	$L__BB0_218;
	ld.local.u8 	%rs205, [%rd78+-1];
	setp.ne.s16 	%p202, %rs205, 0;
	@%p202 bra 	$L__BB0_815;
	mov.b16 	%rs206, 1;
	st.local.u8 	[%rd78+-1], %rs206;
$L__BB0_218:
	ld.global.u32 	%r78, [%rd6+284];
	setp.eq.s32 	%p203, %r78, 0;
	cvt.s64.s32 	%rd334, %r78;
	add.s64 	%rd79, %rd2, %rd334;
	@%p203 bra 	$L__BB0_221;
	ld.local.u8 	%rs207, [%rd79+-1];
	setp.ne.s16 	%p204, %rs207, 0;
	@%p204 bra 	$L__BB0_815;
	mov.b16 	%rs208, 1;
	st.local.u8 	[%rd79+-1], %rs208;
$L__BB0_221:
	mov.b16 	%rs209, 0;
	st.local.u8 	[%rd2], %rs209;
	st.local.u8 	[%rd2+1], %rs209;
	st.local.u8 	[%rd2+2], %rs209;
	st.local.u8 	[%rd2+3], %rs209;
	st.local.u8 	[%rd2+4], %rs209;
	st.local.u8 	[%rd2+5], %rs209;
	st.local.u8 	[%rd2+6], %rs209;
	st.local.u8 	[%rd2+7], %rs209;
	st.local.u8 	[%rd2+8], %rs209;
	ld.global.u32 	%r79, [%rd6+288];
	setp.eq.s32 	%p205, %r79, 0;
	cvt.s64.s32 	%rd335, %r79;
	add.s64 	%rd80, %rd2, %rd335;
	@%p205 bra 	$L__BB0_224;
	ld.local.u8 	%rs210, [%rd80+-1];
	setp.ne.s16 	%p206, %rs210, 0;
	@%p206 bra 	$L__BB0_815;
	mov.b16 	%rs211, 1;
	st.local.u8 	[%rd80+-1], %rs211;
$L__BB0_224:
	ld.global.u32 	%r80, [%rd6+292];
	setp.eq.s32 	%p207, %r80, 0;
	cvt.s64.s32 	%rd336, %r80;
	add.s64 	%rd81, %rd2, %rd336;
	@%p207 bra 	$L__BB0_227;
	ld.local.u8 	%rs212, [%rd81+-1];
	setp.ne.s16 	%p208, %rs212, 0;
	@%p208 bra 	$L__BB0_815;
	mov.b16 	%rs213, 1;
	st.local.u8 	[%rd81+-1], %rs213;
$L__BB0_227:
	ld.global.u32 	%r81, [%rd6+296];
	setp.eq.s32 	%p209, %r81, 0;
	cvt.s64.s32 	%rd337, %r81;
	add.s64 	%rd82, %rd2, %rd337;
	@%p209 bra 	$L__BB0_230;
	ld.local.u8 	%rs214, [%rd82+-1];
	setp.ne.s16 	%p210, %rs214, 0;
	@%p210 bra 	$L__BB0_815;
	mov.b16 	%rs215, 1;
	st.local.u8 	[%rd82+-1], %rs215;
$L__BB0_230:
	ld.global.u32 	%r82, [%rd6+300];
	setp.eq.s32 	%p211, %r82, 0;
	cvt.s64.s32 	%rd338, %r82;
	add.s64 	%rd83, %rd2, %rd338;
	@%p211 bra 	$L__BB0_233;
	ld.local.u8 	%rs216, [%rd83+-1];
	setp.ne.s16 	%p212, %rs216, 0;
	@%p212 bra 	$L__BB0_815;
	mov.b16 	%rs217, 1;
	st.local.u8 	[%rd83+-1], %rs217;
$L__BB0_233:
	ld.global.u32 	%r83, [%rd6+304];
	setp.eq.s32 	%p213, %r83, 0;
	cvt.s64.s32 	%rd339, %r83;
	add.s64 	%rd84, %rd2, %rd339;
	@%p213 bra 	$L__BB0_236;
	ld.local.u8 	%rs218, [%rd84+-1];
	setp.ne.s16 	%p214, %rs218, 0;
	@%p214 bra 	$L__BB0_815;
	mov.b16 	%rs219, 1;
	st.local.u8 	[%rd84+-1], %rs219;
$L__BB0_236:
	ld.global.u32 	%r84, [%rd6+308];
	setp.eq.s32 	%p215, %r84, 0;
	cvt.s64.s32 	%rd340, %r84;
	add.s64 	%rd85, %rd2, %rd340;
	@%p215 bra 	$L__BB0_239;
	ld.local.u8 	%rs220, [%rd85+-1];
	setp.ne.s16 	%p216, %rs220, 0;
	@%p216 bra 	$L__BB0_815;
	mov.b16 	%rs221, 1;
	st.local.u8 	[%rd85+-1], %rs221;
$L__BB0_239:
	ld.global.u32 	%r85, [%rd6+312];
	setp.eq.s32 	%p217, %r85, 0;
	cvt.s64.s32 	%rd341, %r85;
	add.s64 	%rd86, %rd2, %rd341;
	@%p217 bra 	$L__BB0_242;
	ld.local.u8 	%rs222, [%rd86+-1];
	setp.ne.s16 	%p218, %rs222, 0;
	@%p218 bra 	$L__BB0_815;
	mov.b16 	%rs223, 1;
	st.local.u8 	[%rd86+-1], %rs223;
$L__BB0_242:
	ld.global.u32 	%r86, [%rd6+316];
	setp.eq.s32 	%p219, %r86, 0;
	cvt.s64.s32 	%rd342, %r86;
	add.s64 	%rd87, %rd2, %rd342;
	@%p219 bra 	$L__BB0_245;
	ld.local.u8 	%rs224, [%rd87+-1];
	setp.ne.s16 	%p220, %rs224, 0;
	@%p220 bra 	$L__BB0_815;
	mov.b16 	%rs225, 1;
	st.local.u8 	[%rd87+-1], %rs225;
$L__BB0_245:
	ld.global.u32 	%r87, [%rd6+320];
	setp.eq.s32 	%p221, %r87, 0;
	cvt.s64.s32 	%rd343, %r87;
	add.s64 	%rd88, %rd2, %rd343;
	@%p221 bra 	$L__BB0_248;
	ld.local.u8 	%rs226, [%rd88+-1];
	setp.ne.s16 	%p222, %rs226, 0;
	@%p222 bra 	$L__BB0_815;
	mov.b16 	%rs227, 1;
	st.local.u8 	[%rd88+-1], %rs227;
$L__BB0_248:
	setp.eq.s32 	%p223, %r7, 0;
	mov.b16 	%rs228, 0;
	st.local.u8 	[%rd2], %rs228;
	st.local.u8 	[%rd2+1], %rs228;
	st.local.u8 	[%rd2+2], %rs228;
	st.local.u8 	[%rd2+3], %rs228;
	st.local.u8 	[%rd2+4], %rs228;
	st.local.u8 	[%rd2+5], %rs228;
	st.local.u8 	[%rd2+6], %rs228;
	st.local.u8 	[%rd2+7], %rs228;
	st.local.u8 	[%rd2+8], %rs228;
	@%p223 bra 	$L__BB0_251;
	ld.local.u8 	%rs229, [%rd8+-1];
	setp.ne.s16 	%p224, %rs229, 0;
	@%p224 bra 	$L__BB0_815;
	mov.b16 	%rs230, 1;
	st.local.u8 	[%rd8+-1], %rs230;
$L__BB0_251:
	setp.eq.s32 	%p225, %r16, 0;
	@%p225 bra 	$L__BB0_254;
	ld.local.u8 	%rs231, [%rd17+-1];
	setp.ne.s16 	%p226, %rs231, 0;
	@%p226 bra 	$L__BB0_815;
	mov.b16 	%rs232, 1;
	st.local.u8 	[%rd17+-1], %rs232;
$L__BB0_254:
	setp.eq.s32 	%p227, %r25, 0;
	@%p227 bra 	$L__BB0_257;
	ld.local.u8 	%rs233, [%rd26+-1];
	setp.ne.s16 	%p228, %rs233, 0;
	@%p228 bra 	$L__BB0_815;
	mov.b16 	%rs234, 1;
	st.local.u8 	[%rd26+-1], %rs234;
$L__BB0_257:
	setp.eq.s32 	%p229, %r34, 0;
	@%p229 bra 	$L__BB0_260;
	ld.local.u8 	%rs235, [%rd35+-1];
	setp.ne.s16 	%p230, %rs235, 0;
	@%p230 bra 	$L__BB0_815;
	mov.b16 	%rs236, 1;
	st.local.u8 	[%rd35+-1], %rs236;
$L__BB0_260:
	@%p133 bra 	$L__BB0_263;
	ld.local.u8 	%rs237, [%rd44+-1];
	setp.ne.s16 	%p232, %rs237, 0;
	@%p232 bra 	$L__BB0_815;
	mov.b16 	%rs238, 1;
	st.local.u8 	[%rd44+-1], %rs238;
$L__BB0_263:
	@%p151 bra 	$L__BB0_266;
	ld.local.u8 	%rs239, [%rd53+-1];
	setp.ne.s16 	%p234, %rs239, 0;
	@%p234 bra 	$L__BB0_815;
	mov.b16 	%rs240, 1;
	st.local.u8 	[%rd53+-1], %rs240;
$L__BB0_266:
	@%p169 bra 	$L__BB0_269;
	ld.local.u8 	%rs241, [%rd62+-1];
	setp.ne.s16 	%p236, %rs241, 0;
	@%p236 bra 	$L__BB0_815;
	mov.b16 	%rs242, 1;
	st.local.u8 	[%rd62+-1], %rs242;
$L__BB0_269:
	@%p187 bra 	$L__BB0_272;
	ld.local.u8 	%rs243, [%rd71+-1];
	setp.ne.s16 	%p238, %rs243, 0;
	@%p238 bra 	$L__BB0_815;
	mov.b16 	%rs244, 1;
	st.local.u8 	[%rd71+-1], %rs244;
$L__BB0_272:
	@%p205 bra 	$L__BB0_275;
	ld.local.u8 	%rs245, [%rd80+-1];
	setp.ne.s16 	%p240, %rs245, 0;
	@%p240 bra 	$L__BB0_815;
	mov.b16 	%rs246, 1;
	st.local.u8 	[%rd80+-1], %rs246;
$L__BB0_275:
	setp.eq.s32 	%p241, %r8, 0;
	mov.b16 	%rs247, 0;
	st.local.u8 	[%rd2], %rs247;
	st.local.u8 	[%rd2+1], %rs247;
	st.local.u8 	[%rd2+2], %rs247;
	st.local.u8 	[%rd2+3], %rs247;
	st.local.u8 	[%rd2+4], %rs247;
	st.local.u8 	[%rd2+5], %rs247;
	st.local.u8 	[%rd2+6], %rs247;
	st.local.u8 	[%rd2+7], %rs247;
	st.local.u8 	[%rd2+8], %rs247;
	@%p241 bra 	$L__BB0_278;
	ld.local.u8 	%rs248, [%rd9+-1];
	setp.ne.s16 	%p242, %rs248, 0;
	@%p242 bra 	$L__BB0_815;
	mov.b16 	%rs249, 1;
	st.local.u8 	[%rd9+-1], %rs249;
$L__BB0_278:
	setp.eq.s32 	%p243, %r17, 0;
	@%p243 bra 	$L__BB0_281;
	ld.local.u8 	%rs250, [%rd18+-1];
	setp.ne.s16 	%p244, %rs250, 0;
	@%p244 bra 	$L__BB0_815;
	mov.b16 	%rs251, 1;
	st.local.u8 	[%rd18+-1], %rs251;
$L__BB0_281:
	setp.eq.s32 	%p245, %r26, 0;
	@%p245 bra 	$L__BB0_284;
	ld.local.u8 	%rs252, [%rd27+-1];
	setp.ne.s16 	%p246, %rs252, 0;
	@%p246 bra 	$L__BB0_815;
	mov.b16 	%rs253, 1;
	st.local.u8 	[%rd27+-1], %rs253;
$L__BB0_284:
	setp.eq.s32 	%p247, %r35, 0;
	@%p247 bra 	$L__BB0_287;
	ld.local.u8 	%rs254, [%rd36+-1];
	setp.ne.s16 	%p248, %rs254, 0;
	@%p248 bra 	$L__BB0_815;
	mov.b16 	%rs255, 1;
	st.local.u8 	[%rd36+-1], %rs255;
$L__BB0_287:
	@%p135 bra 	$L__BB0_290;
	ld.local.u8 	%rs256, [%rd45+-1];
	setp.ne.s16 	%p250, %rs256, 0;
	@%p250 bra 	$L__BB0_815;
	mov.b16 	%rs257, 1;
	st.local.u8 	[%rd45+-1], %rs257;
$L__BB0_290:
	setp.eq.s32 	%p251, %r53, 0;
	@%p251 bra 	$L__BB0_293;
	ld.local.u8 	%rs258, [%rd54+-1];
	setp.ne.s16 	%p252, %rs258, 0;
	@%p252 bra 	$L__BB0_815;
	mov.b16 	%rs259, 1;
	st.local.u8 	[%rd54+-1], %rs259;
$L__BB0_293:
	setp.eq.s32 	%p253, %r62, 0;
	@%p253 bra 	$L__BB0_296;
	ld.local.u8 	%rs260, [%rd63+-1];
	setp.ne.s16 	%p254, %rs260, 0;
	@%p254 bra 	$L__BB0_815;
	mov.b16 	%rs261, 1;
	st.local.u8 	[%rd63+-1], %rs261;
$L__BB0_296:
	setp.eq.s32 	%p255, %r71, 0;
	@%p255 bra 	$L__BB0_299;
	ld.local.u8 	%rs262, [%rd72+-1];
	setp.ne.s16 	%p256, %rs262, 0;
	@%p256 bra 	$L__BB0_815;
	mov.b16 	%rs263, 1;
	st.local.u8 	[%rd72+-1], %rs263;
$L__BB0_299:
	setp.eq.s32 	%p257, %r80, 0;
	@%p257 bra 	$L__BB0_302;
	ld.local.u8 	%rs264, [%rd81+-1];
	setp.ne.s16 	%p258, %rs264, 0;
	@%p258 bra 	$L__BB0_815;
	mov.b16 	%rs265, 1;
	st.local.u8 	[%rd81+-1], %rs265;
$L__BB0_302:
	setp.eq.s32 	%p259, %r9, 0;
	mov.b16 	%rs266, 0;
	st.local.u8 	[%rd2], %rs266;
	st.local.u8 	[%rd2+1], %rs266;
	st.local.u8 	[%rd2+2], %rs266;
	st.local.u8 	[%rd2+3], %rs266;
	st.local.u8 	[%rd2+4], %rs266;
	st.local.u8 	[%rd2+5], %rs266;
	st.local.u8 	[%rd2+6], %rs266;
	st.local.u8 	[%rd2+7], %rs266;
	st.local.u8 	[%rd2+8], %rs266;
	@%p259 bra 	$L__BB0_305;
	ld.local.u8 	%rs267, [%rd10+-1];
	setp.ne.s16 	%p260, %rs267, 0;
	@%p260 bra 	$L__BB0_815;
	mov.b16 	%rs268, 1;
	st.local.u8 	[%rd10+-1], %rs268;
$L__BB0_305:
	setp.eq.s32 	%p261, %r18, 0;
	@%p261 bra 	$L__BB0_308;
	ld.local.u8 	%rs269, [%rd19+-1];
	setp.ne.s16 	%p262, %rs269, 0;
	@%p262 bra 	$L__BB0_815;
	mov.b16 	%rs270, 1;
	st.local.u8 	[%rd19+-1], %rs270;
$L__BB0_308:
	setp.eq.s32 	%p263, %r27, 0;
	@%p263 bra 	$L__BB0_311;
	ld.local.u8 	%rs271, [%rd28+-1];
	setp.ne.s16 	%p264, %rs271, 0;
	@%p264 bra 	$L__BB0_815;
	mov.b16 	%rs272, 1;
	st.local.u8 	[%rd28+-1], %rs272;
$L__BB0_311:
	setp.eq.s32 	%p265, %r36, 0;
	@%p265 bra 	$L__BB0_314;
	ld.local.u8 	%rs273, [%rd37+-1];
	setp.ne.s16 	%p266, %rs273, 0;
	@%p266 bra 	$L__BB0_815;
	mov.b16 	%rs274, 1;
	st.local.u8 	[%rd37+-1], %rs274;
$L__BB0_314:
	setp.eq.s32 	%p267, %r45, 0;
	@%p267 bra 	$L__BB0_317;
	ld.local.u8 	%rs275, [%rd46+-1];
	setp.ne.s16 	%p268, %rs275, 0;
	@%p268 bra 	$L__BB0_815;
	mov.b16 	%rs276, 1;
	st.local.u8 	[%rd46+-1], %rs276;
$L__BB0_317:
	setp.eq.s32 	%p269, %r54, 0;
	@%p269 bra 	$L__BB0_320;
	ld.local.u8 	%rs277, [%rd55+-1];
	setp.ne.s16 	%p270, %rs277, 0;
	@%p270 bra 	$L__BB0_815;
	mov.b16 	%rs278, 1;
	st.local.u8 	[%rd55+-1], %rs278;
$L__BB0_320:
	setp.eq.s32 	%p271, %r63, 0;
	@%p271 bra 	$L__BB0_323;
	ld.local.u8 	%rs279, [%rd64+-1];
	setp.ne.s16 	%p272, %rs279, 0;
	@%p272 bra 	$L__BB0_815;
	mov.b16 	%rs280, 1;
	st.local.u8 	[%rd64+-1], %rs280;
$L__BB0_323:
	setp.eq.s32 	%p273, %r72, 0;
	@%p273 bra 	$L__BB0_326;
	ld.local.u8 	%rs281, [%rd73+-1];
	setp.ne.s16 	%p274, %rs281, 0;
	@%p274 bra 	$L__BB0_815;
	mov.b16 	%rs282, 1;
	st.local.u8 	[%rd73+-1], %rs282;
$L__BB0_326:
	setp.eq.s32 	%p275, %r81, 0;
	@%p275 bra 	$L__BB0_329;
	ld.local.u8 	%rs283, [%rd82+-1];
	setp.ne.s16 	%p276, %rs283, 0;
	@%p276 bra 	$L__BB0_815;
	mov.b16 	%rs284, 1;
	st.local.u8 	[%rd82+-1], %rs284;
$L__BB0_329:
	setp.eq.s32 	%p277, %r10, 0;
	mov.b16 	%rs285, 0;
	st.local.u8 	[%rd2], %rs285;
	st.local.u8 	[%rd2+1], %rs285;
	st.local.u8 	[%rd2+2], %rs285;
	st.local.u8 	[%rd2+3], %rs285;
	st.local.u8 	[%rd2+4], %rs285;
	st.local.u8 	[%rd2+5], %rs285;
	st.local.u8 	[%rd2+6], %rs285;
	st.local.u8 	[%rd2+7], %rs285;
	st.local.u8 	[%rd2+8], %rs285;
	@%p277 bra 	$L__BB0_332;
	ld.local.u8 	%rs286, [%rd11+-1];
	setp.ne.s16 	%p278, %rs286, 0;
	@%p278 bra 	$L__BB0_815;
	mov.b16 	%rs287, 1;
	st.local.u8 	[%rd11+-1], %rs287;
$L__BB0_332:
	setp.eq.s32 	%p279, %r19, 0;
	@%p279 bra 	$L__BB0_335;
	ld.local.u8 	%rs288, [%rd20+-1];
	setp.ne.s16 	%p280, %rs288, 0;
	@%p280 bra 	$L__BB0_815;
	mov.b16 	%rs289, 1;
	st.local.u8 	[%rd20+-1], %rs289;
$L__BB0_335:
	setp.eq.s32 	%p281, %r28, 0;
	@%p281 bra 	$L__BB0_338;
	ld.local.u8 	%rs290, [%rd29+-1];
	setp.ne.s16 	%p282, %rs290, 0;
	@%p282 bra 	$L__BB0_815;
	mov.b16 	%rs291, 1;
	st.local.u8 	[%rd29+-1], %rs291;
$L__BB0_338:
	setp.eq.s32 	%p283, %r37, 0;
	@%p283 bra 	$L__BB0_341;
	ld.local.u8 	%rs292, [%rd38+-1];
	setp.ne.s16 	%p284, %rs292, 0;
	@%p284 bra 	$L__BB0_815;
	mov.b16 	%rs293, 1;
	st.local.u8 	[%rd38+-1], %rs293;
$L__BB0_341:
	setp.eq.s32 	%p285, %r46, 0;
	@%p285 bra 	$L__BB0_344;
	ld.local.u8 	%rs294, [%rd47+-1];
	setp.ne.s16 	%p286, %rs294, 0;
	@%p286 bra 	$L__BB0_815;
	mov.b16 	%rs295, 1;
	st.local.u8 	[%rd47+-1], %rs295;
$L__BB0_344:
	setp.eq.s32 	%p287, %r55, 0;
	@%p287 bra 	$L__BB0_347;
	ld.local.u8 	%rs296, [%rd56+-1];
	setp.ne.s16 	%p288, %rs296, 0;
	@%p288 bra 	$L__BB0_815;
	mov.b16 	%rs297, 1;
	st.local.u8 	[%rd56+-1], %rs297;
$L__BB0_347:
	setp.eq.s32 	%p289, %r64, 0;
	@%p289 bra 	$L__BB0_350;
	ld.local.u8 	%rs298, [%rd65+-1];
	setp.ne.s16 	%p290, %rs298, 0;
	@%p290 bra 	$L__BB0_815;
	mov.b16 	%rs299, 1;
	st.local.u8 	[%rd65+-1], %rs299;
$L__BB0_350:
	setp.eq.s32 	%p291, %r73, 0;
	@%p291 bra 	$L__BB0_353;
	ld.local.u8 	%rs300, [%rd74+-1];
	setp.ne.s16 	%p292, %rs300, 0;
	@%p292 bra 	$L__BB0_815;
	mov.b16 	%rs301, 1;
	st.local.u8 	[%rd74+-1], %rs301;
$L__BB0_353:
	setp.eq.s32 	%p293, %r82, 0;
	@%p293 bra 	$L__BB0_356;
	ld.local.u8 	%rs302, [%rd83+-1];
	setp.ne.s16 	%p294, %rs302, 0;
	@%p294 bra 	$L__BB0_815;
	mov.b16 	%rs303, 1;
	st.local.u8 	[%rd83+-1], %rs303;
$L__BB0_356:
	setp.eq.s32 	%p295, %r11, 0;
	mov.b16 	%rs304, 0;
	st.local.u8 	[%rd2], %rs304;
	st.local.u8 	[%rd2+1], %rs304;
	st.local.u8 	[%rd2+2], %rs304;
	st.local.u8 	[%rd2+3], %rs304;
	st.local.u8 	[%rd2+4], %rs304;
	st.local.u8 	[%rd2+5], %rs304;
	st.local.u8 	[%rd2+6], %rs304;
	st.local.u8 	[%rd2+7], %rs304;
	st.local.u8 	[%rd2+8], %rs304;
	@%p295 bra 	$L__BB0_359;
	ld.local.u8 	%rs305, [%rd12+-1];
	setp.ne.s16 	%p296, %rs305, 0;
	@%p296 bra 	$L__BB0_815;
	mov.b16 	%rs306, 1;
	st.local.u8 	[%rd12+-1], %rs306;
$L__BB0_359:
	setp.eq.s32 	%p297, %r20, 0;
	@%p297 bra 	$L__BB0_362;
	ld.local.u8 	%rs307, [%rd21+-1];
	setp.ne.s16 	%p298, %rs307, 0;
	@%p298 bra 	$L__BB0_815;
	mov.b16 	%rs308, 1;
	st.local.u8 	[%rd21+-1], %rs308;
$L__BB0_362:
	setp.eq.s32 	%p299, %r29, 0;
	@%p299 bra 	$L__BB0_365;
	ld.local.u8 	%rs309, [%rd30+-1];
	setp.ne.s16 	%p300, %rs309, 0;
	@%p300 bra 	$L__BB0_815;
	mov.b16 	%rs310, 1;
	st.local.u8 	[%rd30+-1], %rs310;
$L__BB0_365:
	setp.eq.s32 	%p301, %r38, 0;
	@%p301 bra 	$L__BB0_368;
	ld.local.u8 	%rs311, [%rd39+-1];
	setp.ne.s16 	%p302, %rs311, 0;
	@%p302 bra 	$L__BB0_815;
	mov.b16 	%rs312, 1;
	st.local.u8 	[%rd39+-1], %rs312;
$L__BB0_368:
	setp.eq.s32 	%p303, %r47, 0;
	@%p303 bra 	$L__BB0_371;
	ld.local.u8 	%rs313, [%rd48+-1];
	setp.ne.s16 	%p304, %rs313, 0;
	@%p304 bra 	$L__BB0_815;
	mov.b16 	%rs314, 1;
	st.local.u8 	[%rd48+-1], %rs314;
$L__BB0_371:
	setp.eq.s32 	%p305, %r56, 0;
	@%p305 bra 	$L__BB0_374;
	ld.local.u8 	%rs315, [%rd57+-1];
	setp.ne.s16 	%p306, %rs315, 0;
	@%p306 bra 	$L__BB0_815;
	mov.b16 	%rs316, 1;
	st.local.u8 	[%rd57+-1], %rs316;
$L__BB0_374:
	setp.eq.s32 	%p307, %r65, 0;
	@%p307 bra 	$L__BB0_377;
	ld.local.u8 	%rs317, [%rd66+-1];
	setp.ne.s16 	%p308, %rs317, 0;
	@%p308 bra 	$L__BB0_815;
	mov.b16 	%rs318, 1;
	st.local.u8 	[%rd66+-1], %rs318;
$L__BB0_377:
	setp.eq.s32 	%p309, %r74, 0;
	@%p309 bra 	$L__BB0_380;
	ld.local.u8 	%rs319, [%rd75+-1];
	setp.ne.s16 	%p310, %rs319, 0;
	@%p310 bra 	$L__BB0_815;
	mov.b16 	%rs320, 1;
	st.local.u8 	[%rd75+-1], %rs320;
$L__BB0_380:
	setp.eq.s32 	%p311, %r83, 0;
	@%p311 bra 	$L__BB0_383;
	ld.local.u8 	%rs321, [%rd84+-1];
	setp.ne.s16 	%p312, %rs321, 0;
	@%p312 bra 	$L__BB0_815;
	mov.b16 	%rs322, 1;
	st.local.u8 	[%rd84+-1], %rs322;
$L__BB0_383:
	setp.eq.s32 	%p313, %r12, 0;
	mov.b16 	%rs323, 0;
	st.local.u8 	[%rd2], %rs323;
	st.local.u8 	[%rd2+1], %rs323;
	st.local.u8 	[%rd2+2], %rs323;
	st.local.u8 	[%rd2+3], %rs323;
	st.local.u8 	[%rd2+4], %rs323;
	st.local.u8 	[%rd2+5], %rs323;
	st.local.u8 	[%rd2+6], %rs323;
	st.local.u8 	[%rd2+7], %rs323;
	st.local.u8 	[%rd2+8], %rs323;
	@%p313 bra 	$L__BB0_386;
	ld.local.u8 	%rs324, [%rd13+-1];
	setp.ne.s16 	%p314, %rs324, 0;
	@%p314 bra 	$L__BB0_815;
	mov.b16 	%rs325, 1;
	st.local.u8 	[%rd13+-1], %rs325;
$L__BB0_386:
	setp.eq.s32 	%p315, %r21, 0;
	@%p315 bra 	$L__BB0_389;
	ld.local.u8 	%rs326, [%rd22+-1];
	setp.ne.s16 	%p316, %rs326, 0;
	@%p316 bra 	$L__BB0_815;
	mov.b16 	%rs327, 1;
	st.local.u8 	[%rd22+-1], %rs327;
$L__BB0_389:
	setp.eq.s32 	%p317, %r30, 0;
	@%p317 bra 	$L__BB0_392;
	ld.local.u8 	%rs328, [%rd31+-1];
	setp.ne.s16 	%p318, %rs328, 0;
	@%p318 bra 	$L__BB0_815;
	mov.b16 	%rs329, 1;
	st.local.u8 	[%rd31+-1], %rs329;
$L__BB0_392:
	setp.eq.s32 	%p319, %r39, 0;
	@%p319 bra 	$L__BB0_395;
	ld.local.u8 	%rs330, [%rd40+-1];
	setp.ne.s16 	%p320, %rs330, 0;
	@%p320 bra 	$L__BB0_815;
	mov.b16 	%rs331, 1;
	st.local.u8 	[%rd40+-1], %rs331;
$L__BB0_395:
	setp.eq.s32 	%p321, %r48, 0;
	@%p321 bra 	$L__BB0_398;
	ld.local.u8 	%rs332, [%rd49+-1];
	setp.ne.s16 	%p322, %rs332, 0;
	@%p322 bra 	$L__BB0_815;
	mov.b16 	%rs333, 1;
	st.local.u8 	[%rd49+-1], %rs333;
$L__BB0_398:
	setp.eq.s32 	%p323, %r57, 0;
	@%p323 bra 	$L__BB0_401;
	ld.local.u8 	%rs334, [%rd58+-1];
	setp.ne.s16 	%p324, %rs334, 0;
	@%p324 bra 	$L__BB0_815;
	mov.b16 	%rs335, 1;
	st.local.u8 	[%rd58+-1], %rs335;
$L__BB0_401:
	setp.eq.s32 	%p325, %r66, 0;
	@%p325 bra 	$L__BB0_404;
	ld.local.u8 	%rs336, [%rd67+-1];
	setp.ne.s16 	%p326, %rs336, 0;
	@%p326 bra 	$L__BB0_815;
	mov.b16 	%rs337, 1;
	st.local.u8 	[%rd67+-1], %rs337;
$L__BB0_404:
	setp.eq.s32 	%p327, %r75, 0;
	@%p327 bra 	$L__BB0_407;
	ld.local.u8 	%rs338, [%rd76+-1];
	setp.ne.s16 	%p328, %rs338, 0;
	@%p328 bra 	$L__BB0_815;
	mov.b16 	%rs339, 1;
	st.local.u8 	[%rd76+-1], %rs339;
$L__BB0_407:
	setp.eq.s32 	%p329, %r84, 0;
	@%p329 bra 	$L__BB0_410;
	ld.local.u8 	%rs340, [%rd85+-1];
	setp.ne.s16 	%p330, %rs340, 0;
	@%p330 bra 	$L__BB0_815;
	mov.b16 	%rs341, 1;
	st.local.u8 	[%rd85+-1], %rs341;
$L__BB0_410:
	setp.eq.s32 	%p331, %r13, 0;
	mov.b16 	%rs342, 0;
	st.local.u8 	[%rd2], %rs342;
	st.local.u8 	[%rd2+1], %rs342;
	st.local.u8 	[%rd2+2], %rs342;
	st.local.u8 	[%rd2+3], %rs342;
	st.local.u8 	[%rd2+4], %rs342;
	st.local.u8 	[%rd2+5], %rs342;
	st.local.u8 	[%rd2+6], %rs342;
	st.local.u8 	[%rd2+7], %rs342;
	st.local.u8 	[%rd2+8], %rs342;
	@%p331 bra 	$L__BB0_413;
	ld.local.u8 	%rs343, [%rd14+-1];
	setp.ne.s16 	%p332, %rs343, 0;
	@%p332 bra 	$L__BB0_815;
	mov.b16 	%rs344, 1;
	st.local.u8 	[%rd14+-1], %rs344;
$L__BB0_413:
	setp.eq.s32 	%p333, %r22, 0;
	@%p333 bra 	$L__BB0_416;
	ld.local.u8 	%rs345, [%rd23+-1];
	setp.ne.s16 	%p334, %rs345, 0;
	@%p334 bra 	$L__BB0_815;
	mov.b16 	%rs346, 1;
	st.local.u8 	[%rd23+-1], %rs346;
$L__BB0_416:
	setp.eq.s32 	%p335, %r31, 0;
	@%p335 bra 	$L__BB0_419;
	ld.local.u8 	%rs347, [%rd32+-1];
	setp.ne.s16 	%p336, %rs347, 0;
	@%p336 bra 	$L__BB0_815;
	mov.b16 	%rs348, 1;
	st.local.u8 	[%rd32+-1], %rs348;
$L__BB0_419:
	setp.eq.s32 	%p337, %r40, 0;
	@%p337 bra 	$L__BB0_422;
	ld.local.u8 	%rs349, [%rd41+-1];
	setp.ne.s16 	%p338, %rs349, 0;
	@%p338 bra 	$L__BB0_815;
	mov.b16 	%rs350, 1;
	st.local.u8 	[%rd41+-1], %rs350;
$L__BB0_422:
	setp.eq.s32 	%p339, %r49, 0;
	@%p339 bra 	$L__BB0_425;
	ld.local.u8 	%rs351, [%rd50+-1];
	setp.ne.s16 	%p340, %rs351, 0;
	@%p340 bra 	$L__BB0_815;
	mov.b16 	%rs352, 1;
	st.local.u8 	[%rd50+-1], %rs352;
$L__BB0_425:
	setp.eq.s32 	%p341, %r58, 0;
	@%p341 bra 	$L__BB0_428;
	ld.local.u8 	%rs353, [%rd59+-1];
	setp.ne.s16 	%p342, %rs353, 0;
	@%p342 bra 	$L__BB0_815;
	mov.b16 	%rs354, 1;
	st.local.u8 	[%rd59+-1], %rs354;
$L__BB0_428:
	setp.eq.s32 	%p343, %r67, 0;
	@%p343 bra 	$L__BB0_431;
	ld.local.u8 	%rs355, [%rd68+-1];
	setp.ne.s16 	%p344, %rs355, 0;
	@%p344 bra 	$L__BB0_815;
	mov.b16 	%rs356, 1;
	st.local.u8 	[%rd68+-1], %rs356;
$L__BB0_431:
	setp.eq.s32 	%p345, %r76, 0;
	@%p345 bra 	$L__BB0_434;
	ld.local.u8 	%rs357, [%rd77+-1];
	setp.ne.s16 	%p346, %rs357, 0;
	@%p346 bra 	$L__BB0_815;
	mov.b16 	%rs358, 1;
	st.local.u8 	[%rd77+-1], %rs358;
$L__BB0_434:
	setp.eq.s32 	%p347, %r85, 0;
	@%p347 bra 	$L__BB0_437;
	ld.local.u8 	%rs359, [%rd86+-1];
	setp.ne.s16 	%p348, %rs359, 0;
	@%p348 bra 	$L__BB0_815;
	mov.b16 	%rs360, 1;
	st.local.u8 	[%rd86+-1], %rs360;
$L__BB0_437:
	mov.b16 	%rs361, 0;
	st.local.u8 	[%rd2], %rs361;
	st.local.u8 	[%rd2+1], %rs361;
	st.local.u8 	[%rd2+2], %rs361;
	st.local.u8 	[%rd2+3], %rs361;
	st.local.u8 	[%rd2+4], %rs361;
	st.local.u8 	[%rd2+5], %rs361;
	st.local.u8 	[%rd2+6], %rs361;
	st.local.u8 	[%rd2+7], %rs361;
	st.local.u8 	[%rd2+8], %rs361;
	ld.global.u32 	%r88, [%rd6+28];
	setp.eq.s32 	%p349, %r88, 0;
	cvt.s64.s32 	%rd344, %r88;
	add.s64 	%rd89, %rd2, %rd344;
	@%p349 bra 	$L__BB0_440;
	ld.local.u8 	%rs362, [%rd89+-1];
	setp.ne.s16 	%p350, %rs362, 0;
	@%p350 bra 	$L__BB0_815;
	mov.b16 	%rs363, 1;
	st.local.u8 	[%rd89+-1], %rs363;
$L__BB0_440:
	setp.eq.s32 	%p351, %r23, 0;
	@%p351 bra 	$L__BB0_443;
	ld.local.u8 	%rs364, [%rd24+-1];
	setp.ne.s16 	%p352, %rs364, 0;
	@%p352 bra 	$L__BB0_815;
	mov.b16 	%rs365, 1;
	st.local.u8 	[%rd24+-1], %rs365;
$L__BB0_443:
	setp.eq.s32 	%p353, %r32, 0;
	@%p353 bra 	$L__BB0_446;
	ld.local.u8 	%rs366, [%rd33+-1];
	setp.ne.s16 	%p354, %rs366, 0;
	@%p354 bra 	$L__BB0_815;
	mov.b16 	%rs367, 1;
	st.local.u8 	[%rd33+-1], %rs367;
$L__BB0_446:
	setp.eq.s32 	%p355, %r41, 0;
	@%p355 bra 	$L__BB0_449;
	ld.local.u8 	%rs368, [%rd42+-1];
	setp.ne.s16 	%p356, %rs368, 0;
	@%p356 bra 	$L__BB0_815;
	mov.b16 	%rs369, 1;
	st.local.u8 	[%rd42+-1], %rs369;
$L__BB0_449:
	setp.eq.s32 	%p357, %r50, 0;
	@%p357 bra 	$L__BB0_452;
	ld.local.u8 	%rs370, [%rd51+-1];
	setp.ne.s16 	%p358, %rs370, 0;
	@%p358 bra 	$L__BB0_815;
	mov.b16 	%rs371, 1;
	st.local.u8 	[%rd51+-1], %rs371;
$L__BB0_452:
	setp.eq.s32 	%p359, %r59, 0;
	@%p359 bra 	$L__BB0_455;
	ld.local.u8 	%rs372, [%rd60+-1];
	setp.ne.s16 	%p360, %rs372, 0;
	@%p360 bra 	$L__BB0_815;
	mov.b16 	%rs373, 1;
	st.local.u8 	[%rd60+-1], %rs373;
$L__BB0_455:
	setp.eq.s32 	%p361, %r68, 0;
	@%p361 bra 	$L__BB0_458;
	ld.local.u8 	%rs374, [%rd69+-1];
	setp.ne.s16 	%p362, %rs374, 0;
	@%p362 bra 	$L__BB0_815;
	mov.b16 	%rs375, 1;
	st.local.u8 	[%rd69+-1], %rs375;
$L__BB0_458:
	setp.eq.s32 	%p363, %r77, 0;
	@%p363 bra 	$L__BB0_461;
	ld.local.u8 	%rs376, [%rd78+-1];
	setp.ne.s16 	%p364, %rs376, 0;
	@%p364 bra 	$L__BB0_815;
	mov.b16 	%rs377, 1;
	st.local.u8 	[%rd78+-1], %rs377;
$L__BB0_461:
	setp.eq.s32 	%p365, %r86, 0;
	@%p365 bra 	$L__BB0_464;
	ld.local.u8 	%rs378, [%rd87+-1];
	setp.ne.s16 	%p366, %rs378, 0;
	@%p366 bra 	$L__BB0_815;
	mov.b16 	%rs379, 1;
	st.local.u8 	[%rd87+-1], %rs379;
$L__BB0_464:
	mov.b16 	%rs380, 0;
	st.local.u8 	[%rd2], %rs380;
	st.local.u8 	[%rd2+1], %rs380;
	st.local.u8 	[%rd2+2], %rs380;
	st.local.u8 	[%rd2+3], %rs380;
	st.local.u8 	[%rd2+4], %rs380;
	st.local.u8 	[%rd2+5], %rs380;
	st.local.u8 	[%rd2+6], %rs380;
	st.local.u8 	[%rd2+7], %rs380;
	st.local.u8 	[%rd2+8], %rs380;
	ld.global.u32 	%r89, [%rd6+32];
	setp.eq.s32 	%p367, %r89, 0;
	cvt.s64.s32 	%rd345, %r89;
	add.s64 	%rd90, %rd2, %rd345;
	@%p367 bra 	$L__BB0_467;
	ld.local.u8 	%rs381, [%rd90+-1];
	setp.ne.s16 	%p368, %rs381, 0;
	@%p368 bra 	$L__BB0_815;
	mov.b16 	%rs382, 1;
	st.local.u8 	[%rd90+-1], %rs382;
$L__BB0_467:
	ld.global.u32 	%r90, [%rd6+68];
	setp.eq.s32 	%p369, %r90, 0;
	cvt.s64.s32 	%rd346, %r90;
	add.s64 	%rd91, %rd2, %rd346;
	@%p369 bra 	$L__BB0_470;
	ld.local.u8 	%rs383, [%rd91+-1];
	setp.ne.s16 	%p370, %rs383, 0;
	@%p370 bra 	$L__BB0_815;
	mov.b16 	%rs384, 1;
	st.local.u8 	[%rd91+-1], %rs384;
$L__BB0_470:
	setp.eq.s32 	%p371, %r33, 0;
	@%p371 bra 	$L__BB0_473;
	ld.local.u8 	%rs385, [%rd34+-1];
	setp.ne.s16 	%p372, %rs385, 0;
	@%p372 bra 	$L__BB0_815;
	mov.b16 	%rs386, 1;
	st.local.u8 	[%rd34+-1], %rs386;
$L__BB0_473:
	setp.eq.s32 	%p373, %r42, 0;
	@%p373 bra 	$L__BB0_476;
	ld.local.u8 	%rs387, [%rd43+-1];
	setp.ne.s16 	%p374, %rs387, 0;
	@%p374 bra 	$L__BB0_815;
	mov.b16 	%rs388, 1;
	st.local.u8 	[%rd43+-1], %rs388;
$L__BB0_476:
	setp.eq.s32 	%p375, %r51, 0;
	@%p375 bra 	$L__BB0_479;
	ld.local.u8 	%rs389, [%rd52+-1];
	setp.ne.s16 	%p376, %rs389, 0;
	@%p376 bra 	$L__BB0_815;
	mov.b16 	%rs390, 1;
	st.local.u8 	[%rd52+-1], %rs390;
$L__BB0_479:
	setp.eq.s32 	%p377, %r60, 0;
	@%p377 bra 	$L__BB0_482;
	ld.local.u8 	%rs391, [%rd61+-1];
	setp.ne.s16 	%p378, %rs391, 0;
	@%p378 bra 	$L__BB0_815;
	mov.b16 	%rs392, 1;
	st.local.u8 	[%rd61+-1], %rs392;
$L__BB0_482:
	setp.eq.s32 	%p379, %r69, 0;
	@%p379 bra 	$L__BB0_485;
	ld.local.u8 	%rs393, [%rd70+-1];
	setp.ne.s16 	%p380, %rs393, 0;
	@%p380 bra 	$L__BB0_815;
	mov.b16 	%rs394, 1;
	st.local.u8 	[%rd70+-1], %rs394;
$L__BB0_485:
	setp.eq.s32 	%p381, %r78, 0;
	@%p381 bra 	$L__BB0_488;
	ld.local.u8 	%rs395, [%rd79+-1];
	setp.ne.s16 	%p382, %rs395, 0;
	@%p382 bra 	$L__BB0_815;
	mov.b16 	%rs396, 1;
	st.local.u8 	[%rd79+-1], %rs396;
$L__BB0_488:
	setp.eq.s32 	%p383, %r87, 0;
	@%p383 bra 	$L__BB0_491;
	ld.local.u8 	%rs397, [%rd88+-1];
	setp.ne.s16 	%p384, %rs397, 0;
	@%p384 bra 	$L__BB0_815;
	mov.b16 	%rs398, 1;
	st.local.u8 	[%rd88+-1], %rs398;
$L__BB0_491:
	mov.b16 	%rs399, 0;
	st.local.u8 	[%rd2], %rs399;
	st.local.u8 	[%rd2+1], %rs399;
	st.local.u8 	[%rd2+2], %rs399;
	st.local.u8 	[%rd2+3], %rs399;
	st.local.u8 	[%rd2+4], %rs399;
	st.local.u8 	[%rd2+5], %rs399;
	st.local.u8 	[%rd2+6], %rs399;
	st.local.u8 	[%rd2+7], %rs399;
	st.local.u8 	[%rd2+8], %rs399;
	ld.global.u32 	%r91, [%rd6];
	setp.eq.s32 	%p385, %r91, 0;
	@%p385 bra 	$L__BB0_494;
	cvt.s64.s32 	%rd347, %r91;
	add.s64 	%rd92, %rd2, %rd347;
	ld.local.u8 	%rs400, [%rd92+-1];
	setp.ne.s16 	%p386, %rs400, 0;
	@%p386 bra 	$L__BB0_815;
	mov.b16 	%rs401, 1;
	st.local.u8 	[%rd92+-1], %rs401;
$L__BB0_494:
	ld.global.u32 	%r92, [%rd6+4];
	setp.eq.s32 	%p387, %r92, 0;
	@%p387 bra 	$L__BB0_497;
	cvt.s64.s32 	%rd348, %r92;
	add.s64 	%rd93, %rd2, %rd348;
	ld.local.u8 	%rs402, [%rd93+-1];
	setp.ne.s16 	%p388, %rs402, 0;
	@%p388 bra 	$L__BB0_815;
	mov.b16 	%rs403, 1;
	st.local.u8 	[%rd93+-1], %rs403;
$L__BB0_497:
	ld.global.u32 	%r93, [%rd6+8];
	setp.eq.s32 	%p389, %r93, 0;
	@%p389 bra 	$L__BB0_500;
	cvt.s64.s32 	%rd349, %r93;
	add.s64 	%rd94, %rd2, %rd349;
	ld.local.u8 	%rs404, [%rd94+-1];
	setp.ne.s16 	%p390, %rs404, 0;
	@%p390 bra 	$L__BB0_815;
	mov.b16 	%rs405, 1;
	st.local.u8 	[%rd94+-1], %rs405;
$L__BB0_500:
	ld.global.u32 	%r94, [%rd6+36];
	setp.eq.s32 	%p391, %r94, 0;
	@%p391 bra 	$L__BB0_503;
	cvt.s64.s32 	%rd350, %r94;
	add.s64 	%rd95, %rd2, %rd350;
	ld.local.u8 	%rs406, [%rd95+-1];
	setp.ne.s16 	%p392, %rs406, 0;
	@%p392 bra 	$L__BB0_815;
	mov.b16 	%rs407, 1;
	st.local.u8 	[%rd95+-1], %rs407;
$L__BB0_503:
	ld.global.u32 	%r95, [%rd6+40];
	setp.eq.s32 	%p393, %r95, 0;
	@%p393 bra 	$L__BB0_506;
	cvt.s64.s32 	%rd351, %r95;
	add.s64 	%rd96, %rd2, %rd351;
	ld.local.u8 	%rs408, [%rd96+-1];
	setp.ne.s16 	%p394, %rs408, 0;
	@%p394 bra 	$L__BB0_815;
	mov.b16 	%rs409, 1;
	st.local.u8 	[%rd96+-1], %rs409;
$L__BB0_506:
	ld.global.u32 	%r96, [%rd6+44];
	setp.eq.s32 	%p395, %r96, 0;
	@%p395 bra 	$L__BB0_509;
	cvt.s64.s32 	%rd352, %r96;
	add.s64 	%rd97, %rd2, %rd352;
	ld.local.u8 	%rs410, [%rd97+-1];
	setp.ne.s16 	%p396, %rs410, 0;
	@%p396 bra 	$L__BB0_815;
	mov.b16 	%rs411, 1;
	st.local.u8 	[%rd97+-1], %rs411;
$L__BB0_509:
	ld.global.u32 	%r97, [%rd6+72];
	setp.eq.s32 	%p397, %r97, 0;
	@%p397 bra 	$L__BB0_512;
	cvt.s64.s32 	%rd353, %r97;
	add.s64 	%rd98, %rd2, %rd353;
	ld.local.u8 	%rs412, [%rd98+-1];
	setp.ne.s16 	%p398, %rs412, 0;
	@%p398 bra 	$L__BB0_815;
	mov.b16 	%rs413, 1;
	st.local.u8 	[%rd98+-1], %rs413;
$L__BB0_512:
	ld.global.u32 	%r98, [%rd6+76];
	setp.eq.s32 	%p399, %r98, 0;
	@%p399 bra 	$L__BB0_515;
	cvt.s64.s32 	%rd354, %r98;
	add.s64 	%rd99, %rd2, %rd354;
	ld.local.u8 	%rs414, [%rd99+-1];
	setp.ne.s16 	%p400, %rs414, 0;
	@%p400 bra 	$L__BB0_815;
	mov.b16 	%rs415, 1;
	st.local.u8 	[%rd99+-1], %rs415;
$L__BB0_515:
	ld.global.u32 	%r99, [%rd6+80];
	setp.eq.s32 	%p401, %r99, 0;
	@%p401 bra 	$L__BB0_518;
	cvt.s64.s32 	%rd355, %r99;
	add.s64 	%rd100, %rd2, %rd355;
	ld.local.u8 	%rs416, [%rd100+-1];
	setp.ne.s16 	%p402, %rs416, 0;
	@%p402 bra 	$L__BB0_815;
	mov.b16 	%rs417, 1;
	st.local.u8 	[%rd100+-1], %rs417;
$L__BB0_518:
	mov.b16 	%rs418, 0;
	st.local.u8 	[%rd2], %rs418;
	st.local.u8 	[%rd2+1], %rs418;
	st.local.u8 	[%rd2+2], %rs418;
	st.local.u8 	[%rd2+3], %rs418;
	st.local.u8 	[%rd2+4], %rs418;
	st.local.u8 	[%rd2+5], %rs418;
	st.local.u8 	[%rd2+6], %rs418;
	st.local.u8 	[%rd2+7], %rs418;
	st.local.u8 	[%rd2+8], %rs418;
	ld.global.u32 	%r100, [%rd6+12];
	setp.eq.s32 	%p403, %r100, 0;
	@%p403 bra 	$L__BB0_521;
	cvt.s64.s32 	%rd356, %r100;
	add.s64 	%rd101, %rd2, %rd356;
	ld.local.u8 	%rs419, [%rd101+-1];
	setp.ne.s16 	%p404, %rs419, 0;
	@%p404 bra 	$L__BB0_815;
	mov.b16 	%rs420, 1;
	st.local.u8 	[%rd101+-1], %rs420;
$L__BB0_521:
	ld.global.u32 	%r101, [%rd6+16];
	setp.eq.s32 	%p405, %r101, 0;
	@%p405 bra 	$L__BB0_524;
	cvt.s64.s32 	%rd357, %r101;
	add.s64 	%rd102, %rd2, %rd357;
	ld.local.u8 	%rs421, [%rd102+-1];
	setp.ne.s16 	%p406, %rs421, 0;
	@%p406 bra 	$L__BB0_815;
	mov.b16 	%rs422, 1;
	st.local.u8 	[%rd102+-1], %rs422;
$L__BB0_524:
	ld.global.u32 	%r102, [%rd6+20];
	setp.eq.s32 	%p407, %r102, 0;
	@%p407 bra 	$L__BB0_527;
	cvt.s64.s32 	%rd358, %r102;
	add.s64 	%rd103, %rd2, %rd358;
	ld.local.u8 	%rs423, [%rd103+-1];
	setp.ne.s16 	%p408, %rs423, 0;
	@%p408 bra 	$L__BB0_815;
	mov.b16 	%rs424, 1;
	st.local.u8 	[%rd103+-1], %rs424;
$L__BB0_527:
	ld.global.u32 	%r103, [%rd6+48];
	setp.eq.s32 	%p409, %r103, 0;
	@%p409 bra 	$L__BB0_530;
	cvt.s64.s32 	%rd359, %r103;
	add.s64 	%rd104, %rd2, %rd359;
	ld.local.u8 	%rs425, [%rd104+-1];
	setp.ne.s16 	%p410, %rs425, 0;
	@%p410 bra 	$L__BB0_815;
	mov.b16 	%rs426, 1;
	st.local.u8 	[%rd104+-1], %rs426;
$L__BB0_530:
	ld.global.u32 	%r104, [%rd6+52];
	setp.eq.s32 	%p411, %r104, 0;
	@%p411 bra 	$L__BB0_533;
	cvt.s64.s32 	%rd360, %r104;
	add.s64 	%rd105, %rd2, %rd360;
	ld.local.u8 	%rs427, [%rd105+-1];
	setp.ne.s16 	%p412, %rs427, 0;
	@%p412 bra 	$L__BB0_815;
	mov.b16 	%rs428, 1;
	st.local.u8 	[%rd105+-1], %rs428;
$L__BB0_533:
	ld.global.u32 	%r105, [%rd6+56];
	setp.eq.s32 	%p413, %r105, 0;
	@%p413 bra 	$L__BB0_536;
	cvt.s64.s32 	%rd361, %r105;
	add.s64 	%rd106, %rd2, %rd361;
	ld.local.u8 	%rs429, [%rd106+-1];
	setp.ne.s16 	%p414, %rs429, 0;
	@%p414 bra 	$L__BB0_815;
	mov.b16 	%rs430, 1;
	st.local.u8 	[%rd106+-1], %rs430;
$L__BB0_536:
	ld.global.u32 	%r106, [%rd6+84];
	setp.eq.s32 	%p415, %r106, 0;
	@%p415 bra 	$L__BB0_539;
	cvt.s64.s32 	%rd362, %r106;
	add.s64 	%rd107, %rd2, %rd362;
	ld.local.u8 	%rs431, [%rd107+-1];
	setp.ne.s16 	%p416, %rs431, 0;
	@%p416 bra 	$L__BB0_815;
	mov.b16 	%rs432, 1;
	st.local.u8 	[%rd107+-1], %rs432;
$L__BB0_539:
	ld.global.u32 	%r107, [%rd6+88];
	setp.eq.s32 	%p417, %r107, 0;
	@%p417 bra 	$L__BB0_542;
	cvt.s64.s32 	%rd363, %r107;
	add.s64 	%rd108, %rd2, %rd363;
	ld.local.u8 	%rs433, [%rd108+-1];
	setp.ne.s16 	%p418, %rs433, 0;
	@%p418 bra 	$L__BB0_815;
	mov.b16 	%rs434, 1;
	st.local.u8 	[%rd108+-1], %rs434;
$L__BB0_542:
	ld.global.u32 	%r108, [%rd6+92];
	setp.eq.s32 	%p419, %r108, 0;
	@%p419 bra 	$L__BB0_545;
	cvt.s64.s32 	%rd364, %r108;
	add.s64 	%rd109, %rd2, %rd364;
	ld.local.u8 	%rs435, [%rd109+-1];
	setp.ne.s16 	%p420, %rs435, 0;
	@%p420 bra 	$L__BB0_815;
	mov.b16 	%rs436, 1;
	st.local.u8 	[%rd109+-1], %rs436;
$L__BB0_545:
	mov.b16 	%rs437, 0;
	st.local.u8 	[%rd2], %rs437;
	st.local.u8 	[%rd2+1], %rs437;
	st.local.u8 	[%rd2+2], %rs437;
	st.local.u8 	[%rd2+3], %rs437;
	st.local.u8 	[%rd2+4], %rs437;
	st.local.u8 	[%rd2+5], %rs437;
	st.local.u8 	[%rd2+6], %rs437;
	st.local.u8 	[%rd2+7], %rs437;
	st.local.u8 	[%rd2+8], %rs437;
	ld.global.u32 	%r109, [%rd6+24];
	setp.eq.s32 	%p421, %r109, 0;
	@%p421 bra 	$L__BB0_548;
	cvt.s64.s32 	%rd365, %r109;
	add.s64 	%rd110, %rd2, %rd365;
	ld.local.u8 	%rs438, [%rd110+-1];
	setp.ne.s16 	%p422, %rs438, 0;
	@%p422 bra 	$L__BB0_815;
	mov.b16 	%rs439, 1;
	st.local.u8 	[%rd110+-1], %rs439;
$L__BB0_548:
	setp.eq.s32 	%p423, %r88, 0;
	@%p423 bra 	$L__BB0_551;
	ld.local.u8 	%rs440, [%rd89+-1];
	setp.ne.s16 	%p424, %rs440, 0;
	@%p424 bra 	$L__BB0_815;
	mov.b16 	%rs441, 1;
	st.local.u8 	[%rd89+-1], %rs441;
$L__BB0_551:
	setp.eq.s32 	%p425, %r89, 0;
	@%p425 bra 	$L__BB0_554;
	ld.local.u8 	%rs442, [%rd90+-1];
	setp.ne.s16 	%p426, %rs442, 0;
	@%p426 bra 	$L__BB0_815;
	mov.b16 	%rs443, 1;
	st.local.u8 	[%rd90+-1], %rs443;
$L__BB0_554:
	ld.global.u32 	%r110, [%rd6+60];
	setp.eq.s32 	%p427, %r110, 0;
	@%p427 bra 	$L__BB0_557;
	cvt.s64.s32 	%rd366, %r110;
	add.s64 	%rd111, %rd2, %rd366;
	ld.local.u8 	%rs444, [%rd111+-1];
	setp.ne.s16 	%p428, %rs444, 0;
	@%p428 bra 	$L__BB0_815;
	mov.b16 	%rs445, 1;
	st.local.u8 	[%rd111+-1], %rs445;
$L__BB0_557:
	ld.global.u32 	%r111, [%rd6+64];
	setp.eq.s32 	%p429, %r111, 0;
	@%p429 bra 	$L__BB0_560;
	cvt.s64.s32 	%rd367, %r111;
	add.s64 	%rd112, %rd2, %rd367;
	ld.local.u8 	%rs446, [%rd112+-1];
	setp.ne.s16 	%p430, %rs446, 0;
	@%p430 bra 	$L__BB0_815;
	mov.b16 	%rs447, 1;
	st.local.u8 	[%rd112+-1], %rs447;
$L__BB0_560:
	setp.eq.s32 	%p431, %r90, 0;
	@%p431 bra 	$L__BB0_563;
	ld.local.u8 	%rs448, [%rd91+-1];
	setp.ne.s16 	%p432, %rs448, 0;
	@%p432 bra 	$L__BB0_815;
	mov.b16 	%rs449, 1;
	st.local.u8 	[%rd91+-1], %rs449;
$L__BB0_563:
	ld.global.u32 	%r112, [%rd6+96];
	setp.eq.s32 	%p433, %r112, 0;
	@%p433 bra 	$L__BB0_566;
	cvt.s64.s32 	%rd368, %r112;
	add.s64 	%rd113, %rd2, %rd368;
	ld.local.u8 	%rs450, [%rd113+-1];
	setp.ne.s16 	%p434, %rs450, 0;
	@%p434 bra 	$L__BB0_815;
	mov.b16 	%rs451, 1;
	st.local.u8 	[%rd113+-1], %rs451;
$L__BB0_566:
	ld.global.u32 	%r113, [%rd6+100];
	setp.eq.s32 	%p435, %r113, 0;
	@%p435 bra 	$L__BB0_569;
	cvt.s64.s32 	%rd369, %r113;
	add.s64 	%rd114, %rd2, %rd369;
	ld.local.u8 	%rs452, [%rd114+-1];
	setp.ne.s16 	%p436, %rs452, 0;
	@%p436 bra 	$L__BB0_815;
	mov.b16 	%rs453, 1;
	st.local.u8 	[%rd114+-1], %rs453;
$L__BB0_569:
	ld.global.u32 	%r114, [%rd6+104];
	setp.eq.s32 	%p437, %r114, 0;
	@%p437 bra 	$L__BB0_572;
	cvt.s64.s32 	%rd370, %r114;
	add.s64 	%rd115, %rd2, %rd370;
	ld.local.u8 	%rs454, [%rd115+-1];
	setp.ne.s16 	%p438, %rs454, 0;
	@%p438 bra 	$L__BB0_815;
	mov.b16 	%rs455, 1;
	st.local.u8 	[%rd115+-1], %rs455;
$L__BB0_572:
	mov.b16 	%rs456, 0;
	st.local.u8 	[%rd2], %rs456;
	st.local.u8 	[%rd2+1], %rs456;
	st.local.u8 	[%rd2+2], %rs456;
	st.local.u8 	[%rd2+3], %rs456;
	st.local.u8 	[%rd2+4], %rs456;
	st.local.u8 	[%rd2+5], %rs456;
	st.local.u8 	[%rd2+6], %rs456;
	st.local.u8 	[%rd2+7], %rs456;
	st.local.u8 	[%rd2+8], %rs456;
	ld.global.u32 	%r115, [%rd6+108];
	setp.eq.s32 	%p439, %r115, 0;
	@%p439 bra 	$L__BB0_575;
	cvt.s64.s32 	%rd371, %r115;
	add.s64 	%rd116, %rd2, %rd371;
	ld.local.u8 	%rs457, [%rd116+-1];
	setp.ne.s16 	%p440, %rs457, 0;
	@%p440 bra 	$L__BB0_815;
	mov.b16 	%rs458, 1;
	st.local.u8 	[%rd116+-1], %rs458;
$L__BB0_575:
	ld.global.u32 	%r116, [%rd6+112];
	setp.eq.s32 	%p441, %r116, 0;
	@%p441 bra 	$L__BB0_578;
	cvt.s64.s32 	%rd372, %r116;
	add.s64 	%rd117, %rd2, %rd372;
	ld.local.u8 	%rs459, [%rd117+-1];
	setp.ne.s16 	%p442, %rs459, 0;
	@%p442 bra 	$L__BB0_815;
	mov.b16 	%rs460, 1;
	st.local.u8 	[%rd117+-1], %rs460;
$L__BB0_578:
	ld.global.u32 	%r117, [%rd6+116];
	setp.eq.s32 	%p443, %r117, 0;
	@%p443 bra 	$L__BB0_581;
	cvt.s64.s32 	%rd373, %r117;
	add.s64 	%rd118, %rd2, %rd373;
	ld.local.u8 	%rs461, [%rd118+-1];
	setp.ne.s16 	%p444, %rs461, 0;
	@%p444 bra 	$L__BB0_815;
	mov.b16 	%rs462, 1;
	st.local.u8 	[%rd118+-1], %rs462;
$L__BB0_581:
	ld.global.u32 	%r118, [%rd6+144];
	setp.eq.s32 	%p445, %r118, 0;
	@%p445 bra 	$L__BB0_584;
	cvt.s64.s32 	%rd374, %r118;
	add.s64 	%rd119, %rd2, %rd374;
	ld.local.u8 	%rs463, [%rd119+-1];
	setp.ne.s16 	%p446, %rs463, 0;
	@%p446 bra 	$L__BB0_815;
	mov.b16 	%rs464, 1;
	st.local.u8 	[%rd119+-1], %rs464;
$L__BB0_584:
	ld.global.u32 	%r119, [%rd6+148];
	setp.eq.s32 	%p447, %r119, 0;
	@%p447 bra 	$L__BB0_587;
	cvt.s64.s32 	%rd375, %r119;
	add.s64 	%rd120, %rd2, %rd375;
	ld.local.u8 	%rs465, [%rd120+-1];
	setp.ne.s16 	%p448, %rs465, 0;
	@%p448 bra 	$L__BB0_815;
	mov.b16 	%rs466, 1;
	st.local.u8 	[%rd120+-1], %rs466;
$L__BB0_587:
	ld.global.u32 	%r120, [%rd6+152];
	setp.eq.s32 	%p449, %r120, 0;
	@%p449 bra 	$L__BB0_590;
	cvt.s64.s32 	%rd376, %r120;
	add.s64 	%rd121, %rd2, %rd376;
	ld.local.u8 	%rs467, [%rd121+-1];
	setp.ne.s16 	%p450, %rs467, 0;
	@%p450 bra 	$L__BB0_815;
	mov.b16 	%rs468, 1;
	st.local.u8 	[%rd121+-1], %rs468;
$L__BB0_590:
	ld.global.u32 	%r121, [%rd6+180];
	setp.eq.s32 	%p451, %r121, 0;
	@%p451 bra 	$L__BB0_593;
	cvt.s64.s32 	%rd377, %r121;
	add.s64 	%rd122, %rd2, %rd377;
	ld.local.u8 	%rs469, [%rd122+-1];
	setp.ne.s16 	%p452, %rs469, 0;
	@%p452 bra 	$L__BB0_815;
	mov.b16 	%rs470, 1;
	st.local.u8 	[%rd122+-1], %rs470;
$L__BB0_593:
	ld.global.u32 	%r122, [%rd6+184];
	setp.eq.s32 	%p453, %r122, 0;
	@%p453 bra 	$L__BB0_596;
	cvt.s64.s32 	%rd378, %r122;
	add.s64 	%rd123, %rd2, %rd378;
	ld.local.u8 	%rs471, [%rd123+-1];
	setp.ne.s16 	%p454, %rs471, 0;
	@%p454 bra 	$L__BB0_815;
	mov.b16 	%rs472, 1;
	st.local.u8 	[%rd123+-1], %rs472;
$L__BB0_596:
	ld.global.u32 	%r123, [%rd6+188];
	setp.eq.s32 	%p455, %r123, 0;
	@%p455 bra 	$L__BB0_599;
	cvt.s64.s32 	%rd379, %r123;
	add.s64 	%rd124, %rd2, %rd379;
	ld.local.u8 	%rs473, [%rd124+-1];
	setp.ne.s16 	%p456, %rs473, 0;
	@%p456 bra 	$L__BB0_815;
	mov.b16 	%rs474, 1;
	st.local.u8 	[%rd124+-1], %rs474;
$L__BB0_599:
	mov.b16 	%rs475, 0;
	st.local.u8 	[%rd2], %rs475;
	st.local.u8 	[%rd2+1], %rs475;
	st.local.u8 	[%rd2+2], %rs475;
	st.local.u8 	[%rd2+3], %rs475;
	st.local.u8 	[%rd2+4], %rs475;
	st.local.u8 	[%rd2+5], %rs475;
	st.local.u8 	[%rd2+6], %rs475;
	st.local.u8 	[%rd2+7], %rs475;
	st.local.u8 	[%rd2+8], %rs475;
	ld.global.u32 	%r124, [%rd6+120];
	setp.eq.s32 	%p457, %r124, 0;
	@%p457 bra 	$L__BB0_602;
	cvt.s64.s32 	%rd380, %r124;
	add.s64 	%rd125, %rd2, %rd380;
	ld.local.u8 	%rs476, [%rd125+-1];
	setp.ne.s16 	%p458, %rs476, 0;
	@%p458 bra 	$L__BB0_815;
	mov.b16 	%rs477, 1;
	st.local.u8 	[%rd125+-1], %rs477;
$L__BB0_602:
	ld.global.u32 	%r125, [%rd6+124];
	setp.eq.s32 	%p459, %r125, 0;
	@%p459 bra 	$L__BB0_605;
	cvt.s64.s32 	%rd381, %r125;
	add.s64 	%rd126, %rd2, %rd381;
	ld.local.u8 	%rs478, [%rd126+-1];
	setp.ne.s16 	%p460, %rs478, 0;
	@%p460 bra 	$L__BB0_815;
	mov.b16 	%rs479, 1;
	st.local.u8 	[%rd126+-1], %rs479;
$L__BB0_605:
	ld.global.u32 	%r126, [%rd6+128];
	setp.eq.s32 	%p461, %r126, 0;
	@%p461 bra 	$L__BB0_608;
	cvt.s64.s32 	%rd382, %r126;
	add.s64 	%rd127, %rd2, %rd382;
	ld.local.u8 	%rs480, [%rd127+-1];
	setp.ne.s16 	%p462, %rs480, 0;
	@%p462 bra 	$L__BB0_815;
	mov.b16 	%rs481, 1;
	st.local.u8 	[%rd127+-1], %rs481;
$L__BB0_608:
	ld.global.u32 	%r127, [%rd6+156];
	setp.eq.s32 	%p463, %r127, 0;
	@%p463 bra 	$L__BB0_611;
	cvt.s64.s32 	%rd383, %r127;
	add.s64 	%rd128, %rd2, %rd383;
	ld.local.u8 	%rs482, [%rd128+-1];
	setp.ne.s16 	%p464, %rs482, 0;
	@%p464 bra 	$L__BB0_815;
	mov.b16 	%rs483, 1;
	st.local.u8 	[%rd128+-1], %rs483;
$L__BB0_611:
	ld.global.u32 	%r128, [%rd6+160];
	setp.eq.s32 	%p465, %r128, 0;
	@%p465 bra 	$L__BB0_614;
	cvt.s64.s32 	%rd384, %r128;
	add.s64 	%rd129, %rd2, %rd384;
	ld.local.u8 	%rs484, [%rd129+-1];
	setp.ne.s16 	%p466, %rs484, 0;
	@%p466 bra 	$L__BB0_815;
	mov.b16 	%rs485, 1;
	st.local.u8 	[%rd129+-1], %rs485;
$L__BB0_614:
	ld.global.u32 	%r129, [%rd6+164];
	setp.eq.s32 	%p467, %r129, 0;
	@%p467 bra 	$L__BB0_617;
	cvt.s64.s32 	%rd385, %r129;
	add.s64 	%rd130, %rd2, %rd385;
	ld.local.u8 	%rs486, [%rd130+-1];
	setp.ne.s16 	%p468, %rs486, 0;
	@%p468 bra 	$L__BB0_815;
	mov.b16 	%rs487, 1;
	st.local.u8 	[%rd130+-1], %rs487;
$L__BB0_617:
	ld.global.u32 	%r130, [%rd6+192];
	setp.eq.s32 	%p469, %r130, 0;
	@%p469 bra 	$L__BB0_620;
	cvt.s64.s32 	%rd386, %r130;
	add.s64 	%rd131, %rd2, %rd386;
	ld.local.u8 	%rs488, [%rd131+-1];
	setp.ne.s16 	%p470, %rs488, 0;
	@%p470 bra 	$L__BB0_815;
	mov.b16 	%rs489, 1;
	st.local.u8 	[%rd131+-1], %rs489;
$L__BB0_620:
	ld.global.u32 	%r131, [%rd6+196];
	setp.eq.s32 	%p471, %r131, 0;
	@%p471 bra 	$L__BB0_623;
	cvt.s64.s32 	%rd387, %r131;
	add.s64 	%rd132, %rd2, %rd387;
	ld.local.u8 	%rs490, [%rd132+-1];
	setp.ne.s16 	%p472, %rs490, 0;
	@%p472 bra 	$L__BB0_815;
	mov.b16 	%rs491, 1;
	st.local.u8 	[%rd132+-1], %rs491;
$L__BB0_623:
	ld.global.u32 	%r132, [%rd6+200];
	setp.eq.s32 	%p473, %r132, 0;
	@%p473 bra 	$L__BB0_626;
	cvt.s64.s32 	%rd388, %r132;
	add.s64 	%rd133, %rd2, %rd388;
	ld.local.u8 	%rs492, [%rd133+-1];
	setp.ne.s16 	%p474, %rs492, 0;
	@%p474 bra 	$L__BB0_815;
	mov.b16 	%rs493, 1;
	st.local.u8 	[%rd133+-1], %rs493;
$L__BB0_626:
	mov.b16 	%rs494, 0;
	st.local.u8 	[%rd2], %rs494;
	st.local.u8 	[%rd2+1], %rs494;
	st.local.u8 	[%rd2+2], %rs494;
	st.local.u8 	[%rd2+3], %rs494;
	st.local.u8 	[%rd2+4], %rs494;
	st.local.u8 	[%rd2+5], %rs494;
	st.local.u8 	[%rd2+6], %rs494;
	st.local.u8 	[%rd2+7], %rs494;
	st.local.u8 	[%rd2+8], %rs494;
	ld.global.u32 	%r133, [%rd6+132];
	setp.eq.s32 	%p475, %r133, 0;
	@%p475 bra 	$L__BB0_629;
	cvt.s64.s32 	%rd389, %r133;
	add.s64 	%rd134, %rd2, %rd389;
	ld.local.u8 	%rs495, [%rd134+-1];
	setp.ne.s16 	%p476, %rs495, 0;
	@%p476 bra 	$L__BB0_815;
	mov.b16 	%rs496, 1;
	st.local.u8 	[%rd134+-1], %rs496;
$L__BB0_629:
	ld.global.u32 	%r134, [%rd6+136];
	setp.eq.s32 	%p477, %r134, 0;
	@%p477 bra 	$L__BB0_632;
	cvt.s64.s32 	%rd390, %r134;
	add.s64 	%rd135, %rd2, %rd390;
	ld.local.u8 	%rs497, [%rd135+-1];
	setp.ne.s16 	%p478, %rs497, 0;
	@%p478 bra 	$L__BB0_815;
	mov.b16 	%rs498, 1;
	st.local.u8 	[%rd135+-1], %rs498;
$L__BB0_632:
	ld.global.u32 	%r135, [%rd6+140];
	setp.eq.s32 	%p479, %r135, 0;
	@%p479 bra 	$L__BB0_635;
	cvt.s64.s32 	%rd391, %r135;
	add.s64 	%rd136, %rd2, %rd391;
	ld.local.u8 	%rs499, [%rd136+-1];
	setp.ne.s16 	%p480, %rs499, 0;
	@%p480 bra 	$L__BB0_815;
	mov.b16 	%rs500, 1;
	st.local.u8 	[%rd136+-1], %rs500;
$L__BB0_635:
	ld.global.u32 	%r136, [%rd6+168];
	setp.eq.s32 	%p481, %r136, 0;
	@%p481 bra 	$L__BB0_638;
	cvt.s64.s32 	%rd392, %r136;
	add.s64 	%rd137, %rd2, %rd392;
	ld.local.u8 	%rs501, [%rd137+-1];
	setp.ne.s16 	%p482, %rs501, 0;
	@%p482 bra 	$L__BB0_815;
	mov.b16 	%rs502, 1;
	st.local.u8 	[%rd137+-1], %rs502;
$L__BB0_638:
	ld.global.u32 	%r137, [%rd6+172];
	setp.eq.s32 	%p483, %r137, 0;
	@%p483 bra 	$L__BB0_641;
	cvt.s64.s32 	%rd393, %r137;
	add.s64 	%rd138, %rd2, %rd393;
	ld.local.u8 	%rs503, [%rd138+-1];
	setp.ne.s16 	%p484, %rs503, 0;
	@%p484 bra 	$L__BB0_815;
	mov.b16 	%rs504, 1;
	st.local.u8 	[%rd138+-1], %rs504;
$L__BB0_641:
	ld.global.u32 	%r138, [%rd6+176];
	setp.eq.s32 	%p485, %r138, 0;
	@%p485 bra 	$L__BB0_644;
	cvt.s64.s32 	%rd394, %r138;
	add.s64 	%rd139, %rd2, %rd394;
	ld.local.u8 	%rs505, [%rd139+-1];
	setp.ne.s16 	%p486, %rs505, 0;
	@%p486 bra 	$L__BB0_815;
	mov.b16 	%rs506, 1;
	st.local.u8 	[%rd139+-1], %rs506;
$L__BB0_644:
	ld.global.u32 	%r139, [%rd6+204];
	setp.eq.s32 	%p487, %r139, 0;
	@%p487 bra 	$L__BB0_647;
	cvt.s64.s32 	%rd395, %r139;
	add.s64 	%rd140, %rd2, %rd395;
	ld.local.u8 	%rs507, [%rd140+-1];
	setp.ne.s16 	%p488, %rs507, 0;
	@%p488 bra 	$L__BB0_815;
	mov.b16 	%rs508, 1;
	st.local.u8 	[%rd140+-1], %rs508;
$L__BB0_647:
	ld.global.u32 	%r140, [%rd6+208];
	setp.eq.s32 	%p489, %r140, 0;
	@%p489 bra 	$L__BB0_650;
	cvt.s64.s32 	%rd396, %r140;
	add.s64 	%rd141, %rd2, %rd396;
	ld.local.u8 	%rs509, [%rd141+-1];
	setp.ne.s16 	%p490, %rs509, 0;
	@%p490 bra 	$L__BB0_815;
	mov.b16 	%rs510, 1;
	st.local.u8 	[%rd141+-1], %rs510;
$L__BB0_650:
	ld.global.u32 	%r141, [%rd6+212];
	setp.eq.s32 	%p491, %r141, 0;
	@%p491 bra 	$L__BB0_653;
	cvt.s64.s32 	%rd397, %r141;
	add.s64 	%rd142, %rd2, %rd397;
	ld.local.u8 	%rs511, [%rd142+-1];
	setp.ne.s16 	%p492, %rs511, 0;
	@%p492 bra 	$L__BB0_815;
	mov.b16 	%rs512, 1;
	st.local.u8 	[%rd142+-1], %rs512;
$L__BB0_653:
	mov.b16 	%rs513, 0;
	st.local.u8 	[%rd2], %rs513;
	st.local.u8 	[%rd2+1], %rs513;
	st.local.u8 	[%rd2+2], %rs513;
	st.local.u8 	[%rd2+3], %rs513;
	st.local.u8 	[%rd2+4], %rs513;
	st.local.u8 	[%rd2+5], %rs513;
	st.local.u8 	[%rd2+6], %rs513;
	st.local.u8 	[%rd2+7], %rs513;
	st.local.u8 	[%rd2+8], %rs513;
	ld.global.u32 	%r142, [%rd6+216];
	setp.eq.s32 	%p493, %r142, 0;
	@%p493 bra 	$L__BB0_656;
	cvt.s64.s32 	%rd398, %r142;
	add.s64 	%rd143, %rd2, %rd398;
	ld.local.u8 	%rs514, [%rd143+-1];
	setp.ne.s16 	%p494, %rs514, 0;
	@%p494 bra 	$L__BB0_815;
	mov.b16 	%rs515, 1;
	st.local.u8 	[%rd143+-1], %rs515;
$L__BB0_656:
	ld.global.u32 	%r143, [%rd6+220];
	setp.eq.s32 	%p495, %r143, 0;
	@%p495 bra 	$L__BB0_659;
	cvt.s64.s32 	%rd399, %r143;
	add.s64 	%rd144, %rd2, %rd399;
	ld.local.u8 	%rs516, [%rd144+-1];
	setp.ne.s16 	%p496, %rs516, 0;
	@%p496 bra 	$L__BB0_815;
	mov.b16 	%rs517, 1;
	st.local.u8 	[%rd144+-1], %rs517;
$L__BB0_659:
	ld.global.u32 	%r144, [%rd6+224];
	setp.eq.s32 	%p497, %r144, 0;
	@%p497 bra 	$L__BB0_662;
	cvt.s64.s32 	%rd400, %r144;
	add.s64 	%rd145, %rd2, %rd400;
	ld.local.u8 	%rs518, [%rd145+-1];
	setp.ne.s16 	%p498, %rs518, 0;
	@%p498 bra 	$L__BB0_815;
	mov.b16 	%rs519, 1;
	st.local.u8 	[%rd145+-1], %rs519;
$L__BB0_662:
	ld.global.u32 	%r145, [%rd6+252];
	setp.eq.s32 	%p499, %r145, 0;
	@%p499 bra 	$L__BB0_665;
	cvt.s64.s32 	%rd401, %r145;
	add.s64 	%rd146, %rd2, %rd401;
	ld.local.u8 	%rs520, [%rd146+-1];
	setp.ne.s16 	%p500, %rs520, 0;
	@%p500 bra 	$L__BB0_815;
	mov.b16 	%rs521, 1;
	st.local.u8 	[%rd146+-1], %rs521;
$L__BB0_665:
	ld.global.u32 	%r146, [%rd6+256];
	setp.eq.s32 	%p501, %r146, 0;
	@%p501 bra 	$L__BB0_668;
	cvt.s64.s32 	%rd402, %r146;
	add.s64 	%rd147, %rd2, %rd402;
	ld.local.u8 	%rs522, [%rd147+-1];
	setp.ne.s16 	%p502, %rs522, 0;
	@%p502 bra 	$L__BB0_815;
	mov.b16 	%rs523, 1;
	st.local.u8 	[%rd147+-1], %rs523;
$L__BB0_668:
	ld.global.u32 	%r147, [%rd6+260];
	setp.eq.s32 	%p503, %r147, 0;
	@%p503 bra 	$L__BB0_671;
	cvt.s64.s32 	%rd403, %r147;
	add.s64 	%rd148, %rd2, %rd403;
	ld.local.u8 	%rs524, [%rd148+-1];
	setp.ne.s16 	%p504, %rs524, 0;
	@%p504 bra 	$L__BB0_815;
	mov.b16 	%rs525, 1;
	st.local.u8 	[%rd148+-1], %rs525;
$L__BB0_671:
	ld.global.u32 	%r148, [%rd6+288];
	setp.eq.s32 	%p505, %r148, 0;
	@%p505 bra 	$L__BB0_674;
	cvt.s64.s32 	%rd404, %r148;
	add.s64 	%rd149, %rd2, %rd404;
	ld.local.u8 	%rs526, [%rd149+-1];
	setp.ne.s16 	%p506, %rs526, 0;
	@%p506 bra 	$L__BB0_815;
	mov.b16 	%rs527, 1;
	st.local.u8 	[%rd149+-1], %rs527;
$L__BB0_674:
	ld.global.u32 	%r149, [%rd6+292];
	setp.eq.s32 	%p507, %r149, 0;
	@%p507 bra 	$L__BB0_677;
	cvt.s64.s32 	%rd405, %r149;
	add.s64 	%rd150, %rd2, %rd405;
	ld.local.u8 	%rs528, [%rd150+-1];
	setp.ne.s16 	%p508, %rs528, 0;
	@%p508 bra 	$L__BB0_815;
	mov.b16 	%rs529, 1;
	st.local.u8 	[%rd150+-1], %rs529;
$L__BB0_677:
	ld.global.u32 	%r150, [%rd6+296];
	setp.eq.s32 	%p509, %r150, 0;
	@%p509 bra 	$L__BB0_680;
	cvt.s64.s32 	%rd406, %r150;
	add.s64 	%rd151, %rd2, %rd406;
	ld.local.u8 	%rs530, [%rd151+-1];
	setp.ne.s16 	%p510, %rs530, 0;
	@%p510 bra 	$L__BB0_815;
	mov.b16 	%rs531, 1;
	st.local.u8 	[%rd151+-1], %rs531;
$L__BB0_680:
	mov.b16 	%rs532, 0;
	st.local.u8 	[%rd2], %rs532;
	st.local.u8 	[%rd2+1], %rs532;
	st.local.u8 	[%rd2+2], %rs532;
	st.local.u8 	[%rd2+3], %rs532;
	st.local.u8 	[%rd2+4], %rs532;
	st.local.u8 	[%rd2+5], %rs532;
	st.local.u8 	[%rd2+6], %rs532;
	st.local.u8 	[%rd2+7], %rs532;
	st.local.u8 	[%rd2+8], %rs532;
	ld.global.u32 	%r151, [%rd6+228];
	setp.eq.s32 	%p511, %r151, 0;
	@%p511 bra 	$L__BB0_683;
	cvt.s64.s32 	%rd407, %r151;
	add.s64 	%rd152, %rd2, %rd407;
	ld.local.u8 	%rs533, [%rd152+-1];
	setp.ne.s16 	%p512, %rs533, 0;
	@%p512 bra 	$L__BB0_815;
	mov.b16 	%rs534, 1;
	st.local.u8 	[%rd152+-1], %rs534;
$L__BB0_683:
	ld.global.u32 	%r152, [%rd6+232];
	setp.eq.s32 	%p513, %r152, 0;
	@%p513 bra 	$L__BB0_686;
	cvt.s64.s32 	%rd408, %r152;
	add.s64 	%rd153, %rd2, %rd408;
	ld.local.u8 	%rs535, [%rd153+-1];
	setp.ne.s16 	%p514, %rs535, 0;
	@%p514 bra 	$L__BB0_815;
	mov.b16 	%rs536, 1;
	st.local.u8 	[%rd153+-1], %rs536;
$L__BB0_686:
	ld.global.u32 	%r153, [%rd6+236];
	setp.eq.s32 	%p515, %r153, 0;
	@%p515 bra 	$L__BB0_689;
	cvt.s64.s32 	%rd409, %r153;
	add.s64 	%rd154, %rd2, %rd409;
	ld.local.u8 	%rs537, [%rd154+-1];
	setp.ne.s16 	%p516, %rs537, 0;
	@%p516 bra 	$L__BB0_815;
	mov.b16 	%rs538, 1;
	st.local.u8 	[%rd154+-1], %rs538;
$L__BB0_689:
	ld.global.u32 	%r154, [%rd6+264];
	setp.eq.s32 	%p517, %r154, 0;
	@%p517 bra 	$L__BB0_692;
	cvt.s64.s32 	%rd410, %r154;
	add.s64 	%rd155, %rd2, %rd410;
	ld.local.u8 	%rs539, [%rd155+-1];
	setp.ne.s16 	%p518, %rs539, 0;
	@%p518 bra 	$L__BB0_815;
	mov.b16 	%rs540, 1;
	st.local.u8 	[%rd155+-1], %rs540;
$L__BB0_692:
	ld.global.u32 	%r155, [%rd6+268];
	setp.eq.s32 	%p519, %r155, 0;
	@%p519 bra 	$L__BB0_695;
	cvt.s64.s32 	%rd411, %r155;
	add.s64 	%rd156, %rd2, %rd411;
	ld.local.u8 	%rs541, [%rd156+-1];
	setp.ne.s16 	%p520, %rs541, 0;
	@%p520 bra 	$L__BB0_815;
	mov.b16 	%rs542, 1;
	st.local.u8 	[%rd156+-1], %rs542;
$L__BB0_695:
	ld.global.u32 	%r156, [%rd6+272];
	setp.eq.s32 	%p521, %r156, 0;
	@%p521 bra 	$L__BB0_698;
	cvt.s64.s32 	%rd412, %r156;
	add.s64 	%rd157, %rd2, %rd412;
	ld.local.u8 	%rs543, [%rd157+-1];
	setp.ne.s16 	%p522, %rs543, 0;
	@%p522 bra 	$L__BB0_815;
	mov.b16 	%rs544, 1;
	st.local.u8 	[%rd157+-1], %rs544;
$L__BB0_698:
	ld.global.u32 	%r157, [%rd6+300];
	setp.eq.s32 	%p523, %r157, 0;
	@%p523 bra 	$L__BB0_701;
	cvt.s64.s32 	%rd413, %r157;
	add.s64 	%rd158, %rd2, %rd413;
	ld.local.u8 	%rs545, [%rd158+-1];
	setp.ne.s16 	%p524, %rs545, 0;
	@%p524 bra 	$L__BB0_815;
	mov.b16 	%rs546, 1;
	st.local.u8 	[%rd158+-1], %rs546;
$L__BB0_701:
	ld.global.u32 	%r158, [%rd6+304];
	setp.eq.s32 	%p525, %r158, 0;
	@%p525 bra 	$L__BB0_704;
	cvt.s64.s32 	%rd414, %r158;
	add.s64 	%rd159, %rd2, %rd414;
	ld.local.u8 	%rs547, [%rd159+-1];
	setp.ne.s16 	%p526, %rs547, 0;
	@%p526 bra 	$L__BB0_815;
	mov.b16 	%rs548, 1;
	st.local.u8 	[%rd159+-1], %rs548;
$L__BB0_704:
	ld.global.u32 	%r159, [%rd6+308];
	setp.eq.s32 	%p527, %r159, 0;
	@%p527 bra 	$L__BB0_707;
	cvt.s64.s32 	%rd415, %r159;
	add.s64 	%rd160, %rd2, %rd415;
	ld.local.u8 	%rs549, [%rd160+-1];
	setp.ne.s16 	%p528, %rs549, 0;
	@%p528 bra 	$L__BB0_815;
	mov.b16 	%rs550, 1;
	st.local.u8 	[%rd160+-1], %rs550;
$L__BB0_707:
	mov.b16 	%rs551, 0;
	st.local.u8 	[%rd2], %rs551;
	st.local.u8 	[%rd2+1], %rs551;
	st.local.u8 	[%rd2+2], %rs551;
	st.local.u8 	[%rd2+3], %rs551;
	st.local.u8 	[%rd2+4], %rs551;
	st.local.u8 	[%rd2+5], %rs551;
	st.local.u8 	[%rd2+6], %rs551;
	st.local.u8 	[%rd2+7], %rs551;
	st.local.u8 	[%rd2+8], %rs551;
	ld.global.u32 	%r160, [%rd6+240];
	setp.eq.s32 	%p529, %r160, 0;
	@%p529 bra 	$L__BB0_710;
	cvt.s64.s32 	%rd416, %r160;
	add.s64 	%rd161, %rd2, %rd416;
	ld.local.u8 	%rs552, [%rd161+-1];
	setp.ne.s16 	%p530, %rs552, 0;
	@%p530 bra 	$L__BB0_815;
	mov.b16 	%rs553, 1;
	st.local.u8 	[%rd161+-1], %rs553;
$L__BB0_710:
	ld.global.u32 	%r161, [%rd6+244];
	setp.eq.s32 	%p531, %r161, 0;
	@%p531 bra 	$L__BB0_713;
	cvt.s64.s32 	%rd417, %r161;
	add.s64 	%rd162, %rd2, %rd417;
	ld.local.u8 	%rs554, [%rd162+-1];
	setp.ne.s16 	%p532, %rs554, 0;
	@%p532 bra 	$L__BB0_815;
	mov.b16 	%rs555, 1;
	st.local.u8 	[%rd162+-1], %rs555;
$L__BB0_713:
	ld.global.u32 	%r162, [%rd6+248];
	setp.eq.s32 	%p533, %r162, 0;
	@%p533 bra 	$L__BB0_716;
	cvt.s64.s32 	%rd418, %r162;
	add.s64 	%rd163, %rd2, %rd418;
	ld.local.u8 	%rs556, [%rd163+-1];
	setp.ne.s16 	%p534, %rs556, 0;
	@%p534 bra 	$L__BB0_815;
	mov.b16 	%rs557, 1;
	st.local.u8 	[%rd163+-1], %rs557;
$L__BB0_716:
	ld.global.u32 	%r163, [%rd6+276];
	setp.eq.s32 	%p535, %r163, 0;
	@%p535 bra 	$L__BB0_719;
	cvt.s64.s32 	%rd419, %r163;
	add.s64 	%rd164, %rd2, %rd419;
	ld.local.u8 	%rs558, [%rd164+-1];
	setp.ne.s16 	%p536, %rs558, 0;
	@%p536 bra 	$L__BB0_815;
	mov.b16 	%rs559, 1;
	st.local.u8 	[%rd164+-1], %rs559;
$L__BB0_719:
	ld.global.u32 	%r164, [%rd6+280];
	setp.eq.s32 	%p537, %r164, 0;
	@%p537 bra 	$L__BB0_722;
	cvt.s64.s32 	%rd420, %r164;
	add.s64 	%rd165, %rd2, %rd420;
	ld.local.u8 	%rs560, [%rd165+-1];
	setp.ne.s16 	%p538, %rs560, 0;
	@%p538 bra 	$L__BB0_815;
	mov.b16 	%rs561, 1;
	st.local.u8 	[%rd165+-1], %rs561;
$L__BB0_722:
	ld.global.u32 	%r165, [%rd6+284];
	setp.eq.s32 	%p539, %r165, 0;
	@%p539 bra 	$L__BB0_725;
	cvt.s64.s32 	%rd421, %r165;
	add.s64 	%rd166, %rd2, %rd421;
	ld.local.u8 	%rs562, [%rd166+-1];
	setp.ne.s16 	%p540, %rs562, 0;
	@%p540 bra 	$L__BB0_815;
	mov.b16 	%rs563, 1;
	st.local.u8 	[%rd166+-1], %rs563;
$L__BB0_725:
	ld.global.u32 	%r166, [%rd6+312];
	setp.eq.s32 	%p541, %r166, 0;
	@%p541 bra 	$L__BB0_728;
	cvt.s64.s32 	%rd422, %r166;
	add.s64 	%rd167, %rd2, %rd422;
	ld.local.u8 	%rs564, [%rd167+-1];
	setp.ne.s16 	%p542, %rs564, 0;
	@%p542 bra 	$L__BB0_815;
	mov.b16 	%rs565, 1;
	st.local.u8 	[%rd167+-1], %rs565;
$L__BB0_728:
	ld.global.u32 	%r167, [%rd6+316];
	setp.eq.s32 	%p543, %r167, 0;
	@%p543 bra 	$L__BB0_731;
	cvt.s64.s32 	%rd423, %r167;
	add.s64 	%rd168, %rd2, %rd423;
	ld.local.u8 	%rs566, [%rd168+-1];
	setp.ne.s16 	%p544, %rs566, 0;
	@%p544 bra 	$L__BB0_815;
	mov.b16 	%rs567, 1;
	st.local.u8 	[%rd168+-1], %rs567;
$L__BB0_731:
	ld.global.u32 	%r168, [%rd6+320];
	setp.eq.s32 	%p545, %r168, 0;
	@%p545 bra 	$L__BB0_733;
	cvt.s64.s32 	%rd424, %r168;
	add.s64 	%rd425, %rd2, %rd424;
	ld.local.u8 	%rs568, [%rd425+-1];
	setp.ne.s16 	%p546, %rs568, 0;
	@%p546 bra 	$L__BB0_815;
$L__BB0_733:
	add.s32 	%r252, %r252, 1;
	bra.uni 	$L__BB0_817;
$L__BB0_734:
	mul.wide.u32 	%rd222, %r215, 4;
	add.s64 	%rd223, %rd6, %rd222;
	ld.global.u32 	%r221, [%rd223];
	add.s32 	%r222, %r221, -10;
	setp.lt.u32 	%p6, %r222, -9;
	@%p6 bra 	$L__BB0_815;
	mov.b16 	%rs1, 0;
	st.local.u8 	[%rd3], %rs1;
	st.local.u8 	[%rd3+1], %rs1;
	st.local.u8 	[%rd3+2], %rs1;
	st.local.u8 	[%rd3+3], %rs1;
	st.local.u8 	[%rd3+4], %rs1;
	st.local.u8 	[%rd3+5], %rs1;
	st.local.u8 	[%rd3+6], %rs1;
	st.local.u8 	[%rd3+7], %rs1;
	st.local.u8 	[%rd3+8], %rs1;
	mul.hi.u32 	%r223, %r215, 954437177;
	shr.u32 	%r224, %r223, 1;
	mul.lo.s32 	%r225, %r224, 9;
	mul.wide.u32 	%rd224, %r225, 4;
	add.s64 	%rd169, %rd6, %rd224;
	ld.global.u32 	%r169, [%rd169];
	setp.eq.s32 	%p7, %r169, 0;
	@%p7 bra 	$L__BB0_738;
	cvt.s64.s32 	%rd225, %r169;
	add.s64 	%rd170, %rd3, %rd225;
	ld.local.u8 	%rs2, [%rd170+-1];
	setp.ne.s16 	%p8, %rs2, 0;
	@%p8 bra 	$L__BB0_815;
	mov.b16 	%rs3, 1;
	st.local.u8 	[%rd170+-1], %rs3;
$L__BB0_738:
	ld.global.u32 	%r170, [%rd169+4];
	setp.eq.s32 	%p9, %r170, 0;
	@%p9 bra 	$L__BB0_741;
	cvt.s64.s32 	%rd226, %r170;
	add.s64 	%rd171, %rd3, %rd226;
	ld.local.u8 	%rs4, [%rd171+-1];
	setp.ne.s16 	%p10, %rs4, 0;
	@%p10 bra 	$L__BB0_815;
	mov.b16 	%rs5, 1;
	st.local.u8 	[%rd171+-1], %rs5;
$L__BB0_741:
	ld.global.u32 	%r171, [%rd169+8];
	setp.eq.s32 	%p11, %r171, 0;
	@%p11 bra 	$L__BB0_744;
	cvt.s64.s32 	%rd227, %r171;
	add.s64 	%rd172, %rd3, %rd227;
	ld.local.u8 	%rs6, [%rd172+-1];
	setp.ne.s16 	%p12, %rs6, 0;
	@%p12 bra 	$L__BB0_815;
	mov.b16 	%rs7, 1;
	st.local.u8 	[%rd172+-1], %rs7;
$L__BB0_744:
	ld.global.u32 	%r172, [%rd169+12];
	setp.eq.s32 	%p13, %r172, 0;
	@%p13 bra 	$L__BB0_747;
	cvt.s64.s32 	%rd228, %r172;
	add.s64 	%rd173, %rd3, %rd228;
	ld.local.u8 	%rs8, [%rd173+-1];
	setp.ne.s16 	%p14, %rs8, 0;
	@%p14 bra 	$L__BB0_815;
	mov.b16 	%rs9, 1;
	st.local.u8 	[%rd173+-1], %rs9;
$L__BB0_747:
	ld.global.u32 	%r173, [%rd169+16];
	setp.eq.s32 	%p15, %r173, 0;
	@%p15 bra 	$L__BB0_750;
	cvt.s64.s32 	%rd229, %r173;
	add.s64 	%rd174, %rd3, %rd229;
	ld.local.u8 	%rs10, [%rd174+-1];
	setp.ne.s16 	%p16, %rs10, 0;
	@%p16 bra 	$L__BB0_815;
	mov.b16 	%rs11, 1;
	st.local.u8 	[%rd174+-1], %rs11;
$L__BB0_750:
	ld.global.u32 	%r174, [%rd169+20];
	setp.eq.s32 	%p17, %r174, 0;
	@%p17 bra 	$L__BB0_753;
	cvt.s64.s32 	%rd230, %r174;
	add.s64 	%rd175, %rd3, %rd230;
	ld.local.u8 	%rs12, [%rd175+-1];
	setp.ne.s16 	%p18, %rs12, 0;
	@%p18 bra 	$L__BB0_815;
	mov.b16 	%rs13, 1;
	st.local.u8 	[%rd175+-1], %rs13;
$L__BB0_753:
	ld.global.u32 	%r175, [%rd169+24];
	setp.eq.s32 	%p19, %r175, 0;
	@%p19 bra 	$L__BB0_756;
	cvt.s64.s32 	%rd231, %r175;
	add.s64 	%rd176, %rd3, %rd231;
	ld.local.u8 	%rs14, [%rd176+-1];
	setp.ne.s16 	%p20, %rs14, 0;
	@%p20 bra 	$L__BB0_815;
	mov.b16 	%rs15, 1;
	st.local.u8 	[%rd176+-1], %rs15;
$L__BB0_756:
	ld.global.u32 	%r176, [%rd169+28];
	setp.eq.s32 	%p21, %r176, 0;
	@%p21 bra 	$L__BB0_759;
	cvt.s64.s32 	%rd232, %r176;
	add.s64 	%rd177, %rd3, %rd232;
	ld.local.u8 	%rs16, [%rd177+-1];
	setp.ne.s16 	%p22, %rs16, 0;
	@%p22 bra 	$L__BB0_815;
	mov.b16 	%rs17, 1;
	st.local.u8 	[%rd177+-1], %rs17;
$L__BB0_759:
	ld.global.u32 	%r177, [%rd169+32];
	setp.eq.s32 	%p23, %r177, 0;
	@%p23 bra 	$L__BB0_762;
	cvt.s64.s32 	%rd233, %r177;
	add.s64 	%rd178, %rd3, %rd233;
	ld.local.u8 	%rs18, [%rd178+-1];
	setp.ne.s16 	%p24, %rs18, 0;
	@%p24 bra 	$L__BB0_815;
	mov.b16 	%rs19, 1;
	st.local.u8 	[%rd178+-1], %rs19;
$L__BB0_762:
	mov.b16 	%rs20, 0;
	st.local.u8 	[%rd3], %rs20;
	st.local.u8 	[%rd3+1], %rs20;
	st.local.u8 	[%rd3+2], %rs20;
	st.local.u8 	[%rd3+3], %rs20;
	st.local.u8 	[%rd3+4], %rs20;
	st.local.u8 	[%rd3+5], %rs20;
	st.local.u8 	[%rd3+6], %rs20;
	st.local.u8 	[%rd3+7], %rs20;
	st.local.u8 	[%rd3+8], %rs20;
	mul.wide.u32 	%rd234, %r6, 4;
	add.s64 	%rd179, %rd6, %rd234;
	ld.global.u32 	%r178, [%rd179];
	setp.eq.s32 	%p25, %r178, 0;
	@%p25 bra 	$L__BB0_765;
	cvt.s64.s32 	%rd235, %r178;
	add.s64 	%rd180, %rd3, %rd235;
	ld.local.u8 	%rs21, [%rd180+-1];
	setp.ne.s16 	%p26, %rs21, 0;
	@%p26 bra 	$L__BB0_815;
	mov.b16 	%rs22, 1;
	st.local.u8 	[%rd180+-1], %rs22;
$L__BB0_765:
	ld.global.u32 	%r179, [%rd179+36];
	setp.eq.s32 	%p27, %r179, 0;
	@%p27 bra 	$L__BB0_768;
	cvt.s64.s32 	%rd236, %r179;
	add.s64 	%rd181, %rd3, %rd236;
	ld.local.u8 	%rs23, [%rd181+-1];
	setp.ne.s16 	%p28, %rs23, 0;
	@%p28 bra 	$L__BB0_815;
	mov.b16 	%rs24, 1;
	st.local.u8 	[%rd181+-1], %rs24;
$L__BB0_768:
	ld.global.u32 	%r180, [%rd179+72];
	setp.eq.s32 	%p29, %r180, 0;
	@%p29 bra 	$L__BB0_771;
	cvt.s64.s32 	%rd237, %r180;
	add.s64 	%rd182, %rd3, %rd237;
	ld.local.u8 	%rs25, [%rd182+-1];
	setp.ne.s16 	%p30, %rs25, 0;
	@%p30 bra 	$L__BB0_815;
	mov.b16 	%rs26, 1;
	st.local.u8 	[%rd182+-1], %rs26;
$L__BB0_771:
	ld.global.u32 	%r181, [%rd179+108];
	setp.eq.s32 	%p31, %r181, 0;
	@%p31 bra 	$L__BB0_774;
	cvt.s64.s32 	%rd238, %r181;
	add.s64 	%rd183, %rd3, %rd238;
	ld.local.u8 	%rs27, [%rd183+-1];
	setp.ne.s16 	%p32, %rs27, 0;
	@%p32 bra 	$L__BB0_815;
	mov.b16 	%rs28, 1;
	st.local.u8 	[%rd183+-1], %rs28;
$L__BB0_774:
	ld.global.u32 	%r182, [%rd179+144];
	setp.eq.s32 	%p33, %r182, 0;
	@%p33 bra 	$L__BB0_777;
	cvt.s64.s32 	%rd239, %r182;
	add.s64 	%rd184, %rd3, %rd239;
	ld.local.u8 	%rs29, [%rd184+-1];
	setp.ne.s16 	%p34, %rs29, 0;
	@%p34 bra 	$L__BB0_815;
	mov.b16 	%rs30, 1;
	st.local.u8 	[%rd184+-1], %rs30;
$L__BB0_777:
	ld.global.u32 	%r183, [%rd179+180];
	setp.eq.s32 	%p35, %r183, 0;
	@%p35 bra 	$L__BB0_780;
	cvt.s64.s32 	%rd240, %r183;
	add.s64 	%rd185, %rd3, %rd240;
	ld.local.u8 	%rs31, [%rd185+-1];
	setp.ne.s16 	%p36, %rs31, 0;
	@%p36 bra 	$L__BB0_815;
	mov.b16 	%rs32, 1;
	st.local.u8 	[%rd185+-1], %rs32;
$L__BB0_780:
	ld.global.u32 	%r184, [%rd179+216];
	setp.eq.s32 	%p37, %r184, 0;
	@%p37 bra 	$L__BB0_783;
	cvt.s64.s32 	%rd241, %r184;
	add.s64 	%rd186, %rd3, %rd241;
	ld.local.u8 	%rs33, [%rd186+-1];
	setp.ne.s16 	%p38, %rs33, 0;
	@%p38 bra 	$L__BB0_815;
	mov.b16 	%rs34, 1;
	st.local.u8 	[%rd186+-1], %rs34;
$L__BB0_783:
	ld.global.u32 	%r185, [%rd179+252];
	setp.eq.s32 	%p39, %r185, 0;
	@%p39 bra 	$L__BB0_786;
	cvt.s64.s32 	%rd242, %r185;
	add.s64 	%rd187, %rd3, %rd242;
	ld.local.u8 	%rs35, [%rd187+-1];
	setp.ne.s16 	%p40, %rs35, 0;
	@%p40 bra 	$L__BB0_815;
	mov.b16 	%rs36, 1;
	st.local.u8 	[%rd187+-1], %rs36;
$L__BB0_786:
	ld.global.u32 	%r186, [%rd179+288];
	setp.eq.s32 	%p41, %r186, 0;
	@%p41 bra 	$L__BB0_789;
	cvt.s64.s32 	%rd243, %r186;
	add.s64 	%rd188, %rd3, %rd243;
	ld.local.u8 	%rs37, [%rd188+-1];
	setp.ne.s16 	%p42, %rs37, 0;
	@%p42 bra 	$L__BB0_815;
	mov.b16 	%rs38, 1;
	st.local.u8 	[%rd188+-1], %rs38;
$L__BB0_789:
	mov.b16 	%rs39, 0;
	st.local.u8 	[%rd3], %rs39;
	st.local.u8 	[%rd3+1], %rs39;
	st.local.u8 	[%rd3+2], %rs39;
	st.local.u8 	[%rd3+3], %rs39;
	st.local.u8 	[%rd3+4], %rs39;
	st.local.u8 	[%rd3+5], %rs39;
	st.local.u8 	[%rd3+6], %rs39;
	st.local.u8 	[%rd3+7], %rs39;
	st.local.u8 	[%rd3+8], %rs39;
	mul.hi.u32 	%r226, %r6, -1431655765;
	shr.u32 	%r227, %r226, 1;
	mul.hi.u32 	%r228, %r215, 795364315;
	sub.s32 	%r229, %r215, %r228;
	shr.u32 	%r230, %r229, 1;
	add.s32 	%r231, %r230, %r228;
	shr.u32 	%r232, %r231, 4;
	mul.lo.s32 	%r233, %r232, 27;
	mad.lo.s32 	%r187, %r227, 3, %r233;
	mul.wide.u32 	%rd244, %r187, 4;
	add.s64 	%rd189, %rd6, %rd244;
	ld.global.u32 	%r188, [%rd189];
	setp.eq.s32 	%p43, %r188, 0;
	@%p43 bra 	$L__BB0_792;
	cvt.s64.s32 	%rd245, %r188;
	add.s64 	%rd190, %rd3, %rd245;
	ld.local.u8 	%rs40, [%rd190+-1];
	setp.ne.s16 	%p44, %rs40, 0;
	@%p44 bra 	$L__BB0_815;
	mov.b16 	%rs41, 1;
	st.local.u8 	[%rd190+-1], %rs41;
$L__BB0_792:
	add.s32 	%r234, %r187, 1;
	mul.wide.u32 	%rd246, %r234, 4;
	add.s64 	%rd247, %rd6, %rd246;
	ld.global.u32 	%r189, [%rd247];
	setp.eq.s32 	%p45, %r189, 0;
	@%p45 bra 	$L__BB0_795;
	cvt.s64.s32 	%rd248, %r189;
	add.s64 	%rd191, %rd3, %rd248;
	ld.local.u8 	%rs42, [%rd191+-1];
	setp.ne.s16 	%p46, %rs42, 0;
	@%p46 bra 	$L__BB0_815;
	mov.b16 	%rs43, 1;
	st.local.u8 	[%rd191+-1], %rs43;
$L__BB0_795:
	add.s32 	%r235, %r187, 2;
	mul.wide.u32 	%rd249, %r235, 4;
	add.s64 	%rd250, %rd6, %rd249;
	ld.global.u32 	%r190, [%rd250];
	setp.eq.s32 	%p47, %r190, 0;
	@%p47 bra 	$L__BB0_798;
	cvt.s64.s32 	%rd251, %r190;
	add.s64 	%rd192, %rd3, %rd251;
	ld.local.u8 	%rs44, [%rd192+-1];
	setp.ne.s16 	%p48, %rs44, 0;
	@%p48 bra 	$L__BB0_815;
	mov.b16 	%rs45, 1;
	st.local.u8 	[%rd192+-1], %rs45;
$L__BB0_798:
	ld.global.u32 	%r191, [%rd189+36];
	setp.eq.s32 	%p49, %r191, 0;
	@%p49 bra 	$L__BB0_801;
	cvt.s64.s32 	%rd252, %r191;
	add.s64 	%rd193, %rd3, %rd252;
	ld.local.u8 	%rs46, [%rd193+-1];
	setp.ne.s16 	%p50, %rs46, 0;
	@%p50 bra 	$L__BB0_815;
	mov.b16 	%rs47, 1;
	st.local.u8 	[%rd193+-1], %rs47;
$L__BB0_801:
	add.s32 	%r236, %r187, 10;
	mul.wide.u32 	%rd253, %r236, 4;
	add.s64 	%rd254, %rd6, %rd253;
	ld.global.u32 	%r192, [%rd254];
	setp.eq.s32 	%p51, %r192, 0;
	@%p51 bra 	$L__BB0_804;
	cvt.s64.s32 	%rd255, %r192;
	add.s64 	%rd194, %rd3, %rd255;
	ld.local.u8 	%rs48, [%rd194+-1];
	setp.ne.s16 	%p52, %rs48, 0;
	@%p52 bra 	$L__BB0_815;
	mov.b16 	%rs49, 1;
	st.local.u8 	[%rd194+-1], %rs49;
$L__BB0_804:
	add.s32 	%r237, %r187, 11;
	mul.wide.u32 	%rd256, %r237, 4;
	add.s64 	%rd257, %rd6, %rd256;
	ld.global.u32 	%r193, [%rd257];
	setp.eq.s32 	%p53, %r193, 0;
	@%p53 bra 	$L__BB0_807;
	cvt.s64.s32 	%rd258, %r193;
	add.s64 	%rd195, %rd3, %rd258;
	ld.local.u8 	%rs50, [%rd195+-1];
	setp.ne.s16 	%p54, %rs50, 0;
	@%p54 bra 	$L__BB0_815;
	mov.b16 	%rs51, 1;
	st.local.u8 	[%rd195+-1], %rs51;
$L__BB0_807:
	ld.global.u32 	%r194, [%rd189+72];
	setp.eq.s32 	%p55, %r194, 0;
	@%p55 bra 	$L__BB0_810;
	cvt.s64.s32 	%rd259, %r194;
	add.s64 	%rd196, %rd3, %rd259;
	ld.local.u8 	%rs52, [%rd196+-1];
	setp.ne.s16 	%p56, %rs52, 0;
	@%p56 bra 	$L__BB0_815;
	mov.b16 	%rs53, 1;
	st.local.u8 	[%rd196+-1], %rs53;
$L__BB0_810:
	ld.global.u32 	%r195, [%rd189+76];
	setp.eq.s32 	%p57, %r195, 0;
	@%p57 bra 	$L__BB0_813;
	cvt.s64.s32 	%rd260, %r195;
	add.s64 	%rd197, %rd3, %rd260;
	ld.local.u8 	%rs54, [%rd197+-1];
	setp.ne.s16 	%p58, %rs54, 0;
	@%p58 bra 	$L__BB0_815;
	mov.b16 	%rs55, 1;
	st.local.u8 	[%rd197+-1], %rs55;
$L__BB0_813:
	ld.global.u32 	%r196, [%rd189+80];
	setp.eq.s32 	%p59, %r196, 0;
	@%p59 bra 	$L__BB0_733;
	cvt.s64.s32 	%rd261, %r196;
	add.s64 	%rd262, %rd3, %rd261;
	ld.local.u8 	%rs56, [%rd262+-1];
	setp.ne.s16 	%p60, %rs56, 0;
	@%p60 bra 	$L__BB0_815;
	bra.uni 	$L__BB0_733;
$L__BB0_815:
	ld.global.u32 	%r238, [%rd7];
	mul.wide.s32 	%rd426, %r238, 4;
	add.s64 	%rd198, %rd6, %rd426;
	ld.global.u32 	%r239, [%rd198];
	setp.lt.s32 	%p547, %r239, 9;
	@%p547 bra 	$L__BB0_817;
	mov.b32 	%r240, 0;
	st.global.u32 	[%rd198], %r240;
	add.s32 	%r252, %r252, -1;
$L__BB0_817:
	setp.lt.u32 	%p548, %r252, %r3;
	@%p548 bra 	$L__BB0_4;
$L__BB0_818:
	setp.ne.s32 	%p549, %r252, %r3;
	@%p549 bra 	$L__BB0_822;
	ld.param.u64 	%rd434, [_Z9backtrackPiiS_S_S_S__param_5];
	ld.param.u64 	%rd432, [_Z9backtrackPiiS_S_S_S__param_0];
	cvta.to.global.u64 	%rd427, %rd434;
	add.s64 	%rd435, %rd427, 8;
	mov.b32 	%r242, 1;
	st.global.u32 	[%rd1], %r242;
	shl.b64 	%rd428, %rd5, 2;
	cvta.to.global.u64 	%rd429, %rd432;
	add.s64 	%rd430, %rd429, %rd428;
	add.s64 	%rd436, %rd430, 8;
	mov.b32 	%r254, 0;
$L__BB0_820:
	ld.global.u32 	%r243, [%rd436+-8];
	st.global.u32 	[%rd435+-8], %r243;
	setp.eq.s32 	%p550, %r254, 80;
	@%p550 bra 	$L__BB0_822;
	ld.global.u32 	%r244, [%rd436+-4];
	st.global.u32 	[%rd435+-4], %r244;
	ld.global.u32 	%r245, [%rd436];
	st.global.u32 	[%rd435], %r245;
	ld.global.u32 	%r246, [%rd436+4];
	st.global.u32 	[%rd435+4], %r246;
	add.s32 	%r254, %r254, 4;
	add.s64 	%rd436, %rd436, 16;
	add.s64 	%rd435, %rd435, 16;
	bra.uni 	$L__BB0_820;
$L__BB0_822:
	mov.u32 	%r247, %nctaid.x;
	mov.u32 	%r248, %ntid.x;
	mad.lo.s32 	%r250, %r247, %r248, %r250;
	ld.global.u32 	%r249, [%rd1];
	setp.eq.s32 	%p551, %r249, 0;
	setp.lt.s32 	%p552, %r250, %r204;
	and.pred  	%p553, %p551, %p552;
	@%p553 bra 	$L__BB0_2;
$L__BB0_823:
	ret;

}
	// .globl	_Z12deviceSearchPiS_iS_S_S_
.visible .entry _Z12deviceSearchPiS_iS_S_S_(
	.param .u64 .ptr .align 1 _Z12deviceSearchPiS_iS_S_S__param_0,
	.param .u64 .ptr .align 1 _Z12deviceSearchPiS_iS_S_S__param_1,
	.param .u32 _Z12deviceSearchPiS_iS_S_S__param_2,
	.param .u64 .ptr .align 1 _Z12deviceSearchPiS_iS_S_S__param_3,
	.param .u64 .ptr .align 1 _Z12deviceSearchPiS_iS_S_S__param_4,
	.param .u64 .ptr .align 1 _Z12deviceSearchPiS_iS_S_S__param_5
)
{
	.reg .pred 	%p<136>;
	.reg .b16 	%rs<8>;
	.reg .b32 	%r<286>;
	.reg .b64 	%rd<51>;

	ld.param.u64 	%rd13, [_Z12deviceSearchPiS_iS_S_S__param_0];
	ld.param.u64 	%rd14, [_Z12deviceSearchPiS_iS_S_S__param_1];
	ld.param.u32 	%r80, [_Z12deviceSearchPiS_iS_S_S__param_2];
	ld.param.u64 	%rd11, [_Z12deviceSearchPiS_iS_S_S__param_3];
	ld.param.u64 	%rd15, [_Z12deviceSearchPiS_iS_S_S__param_4];
	ld.param.u64 	%rd12, [_Z12deviceSearchPiS_iS_S_S__param_5];
	cvta.to.global.u64 	%rd1, %rd15;
	cvta.to.global.u64 	%rd2, %rd14;
	cvta.to.global.u64 	%rd3, %rd13;
	mov.u32 	%r81, %ctaid.x;
	mov.u32 	%r82, %ntid.x;
	mov.u32 	%r83, %tid.x;
	mad.lo.s32 	%r256, %r81, %r82, %r83;
	setp.ge.s32 	%p4, %r256, %r80;
	@%p4 bra 	$L__BB1_48;
	cvta.to.global.u64 	%rd4, %rd11;
	cvta.to.global.u64 	%rd5, %rd12;
$L__BB1_2:
	mul.lo.s32 	%r3, %r256, 81;
	add.s32 	%r252, %r3, 80;
	mov.u32 	%r257, %r3;
$L__BB1_3:
	mul.wide.s32 	%rd16, %r257, 4;
	add.s64 	%rd17, %rd3, %rd16;
	ld.global.u32 	%r5, [%rd17];
	setp.ne.s32 	%p5, %r5, 0;
	@%p5 bra 	$L__BB1_46;
	mad.lo.s32 	%r6, %r256, -81, %r257;
	mul.hi.s32 	%r85, %r6, 954437177;
	shr.u32 	%r86, %r85, 31;
	shr.s32 	%r87, %r85, 1;
	add.s32 	%r7, %r87, %r86;
	mul.lo.s32 	%r88, %r7, 9;
	sub.s32 	%r8, %r6, %r88;
	add.s32 	%r89, %r8, %r3;
	add.s32 	%r90, %r88, %r3;
	mul.hi.s32 	%r91, %r6, 1272582903;
	shr.u32 	%r92, %r91, 31;
	shr.s32 	%r93, %r91, 3;
	add.s32 	%r94, %r93, %r92;
	mul.lo.s32 	%r9, %r94, 3;
	cvt.u16.u32 	%rs1, %r8;
	mul.lo.s16 	%rs2, %rs1, 86;
	shr.u16 	%rs3, %rs2, 15;
	shr.u16 	%rs4, %rs2, 8;
	add.s16 	%rs5, %rs4, %rs3;
	mul.lo.s16 	%rs6, %rs5, 3;
	sub.s16 	%rs7, %rs1, %rs6;
	cvt.u32.u16 	%r95, %rs7;
	cvt.s32.s8 	%r96, %r95;
	sub.s32 	%r10, %r8, %r96;
	max.s32 	%r11, %r9, 2;
	sub.s32 	%r97, %r96, %r8;
	add.s32 	%r98, %r97, 3;
	add.s32 	%r12, %r97, 2;
	and.b32  	%r13, %r98, 15;
	add.s32 	%r14, %r13, -1;
	and.b32  	%r15, %r98, 7;
	add.s32 	%r16, %r15, -1;
	mul.wide.s32 	%rd18, %r89, 4;
	add.s64 	%rd6, %rd3, %rd18;
	mul.wide.s32 	%rd19, %r90, 4;
	add.s64 	%rd7, %rd3, %rd19;
	and.b32  	%r17, %r98, 3;
	and.b32  	%r99, %r98, -16;
	neg.s32 	%r18, %r99;
	sub.s32 	%r19, %r89, %r96;
	mov.b32 	%r258, 1;
$L__BB1_5:
	setp.gt.s32 	%p6, %r6, 26;
	ld.global.u32 	%r100, [%rd6];
	setp.ne.s32 	%p7, %r100, %r258;
	ld.global.u32 	%r102, [%rd6+36];
	setp.ne.s32 	%p8, %r102, %r258;
	ld.global.u32 	%r104, [%rd6+72];
	setp.ne.s32 	%p9, %r104, %r258;
	ld.global.u32 	%r106, [%rd6+108];
	setp.ne.s32 	%p10, %r106, %r258;
	ld.global.u32 	%r108, [%rd6+144];
	setp.ne.s32 	%p11, %r108, %r258;
	ld.global.u32 	%r110, [%rd6+180];
	setp.ne.s32 	%p12, %r110, %r258;
	ld.global.u32 	%r112, [%rd6+216];
	setp.ne.s32 	%p13, %r112, %r258;
	ld.global.u32 	%r114, [%rd6+252];
	setp.ne.s32 	%p14, %r114, %r258;
	ld.global.u32 	%r116, [%rd6+288];
	setp.ne.s32 	%p15, %r116, %r258;
	ld.global.u32 	%r118, [%rd7];
	setp.ne.s32 	%p16, %r118, %r258;
	ld.global.u32 	%r120, [%rd7+4];
	setp.ne.s32 	%p17, %r120, %r258;
	ld.global.u32 	%r122, [%rd7+8];
	setp.ne.s32 	%p18, %r122, %r258;
	ld.global.u32 	%r124, [%rd7+12];
	setp.ne.s32 	%p19, %r124, %r258;
	ld.global.u32 	%r126, [%rd7+16];
	setp.ne.s32 	%p20, %r126, %r258;
	ld.global.u32 	%r128, [%rd7+20];
	setp.ne.s32 	%p21, %r128, %r258;
	ld.global.u32 	%r130, [%rd7+24];
	setp.ne.s32 	%p22, %r130, %r258;
	ld.global.u32 	%r132, [%rd7+28];
	setp.ne.s32 	%p23, %r132, %r258;
	ld.global.u32 	%r134, [%rd7+32];
	setp.ne.s32 	%p24, %r134, %r258;
	and.pred  	%p25, %p24, %p23;
	and.pred  	%p26, %p25, %p22;
	and.pred  	%p27, %p26, %p21;
	and.pred  	%p28, %p27, %p20;
	and.pred  	%p29, %p28, %p19;
	and.pred  	%p30, %p29, %p18;
	and.pred  	%p31, %p30, %p17;
	and.pred  	%p32, %p31, %p16;
	and.pred  	%p33, %p32, %p15;
	and.pred  	%p34, %p33, %p14;
	and.pred  	%p35, %p34, %p13;
	and.pred  	%p36, %p35, %p12;
	and.pred  	%p37, %p36, %p11;
	and.pred  	%p38, %p37, %p10;
	and.pred  	%p39, %p38, %p9;
	and.pred  	%p40, %p39, %p8;
	and.pred  	%p135, %p40, %p7;
	@%p6 bra 	$L__BB1_23;
	selp.u32 	%r274, 1, 0, %p135;
	mov.u32 	%r259, %r9;
$L__BB1_7:
	mov.u32 	%r22, %r259;
	setp.gt.s32 	%p41, %r10, 2;
	@%p41 bra 	$L__BB1_21;
	setp.lt.u32 	%p42, %r12, 15;
	mul.lo.s32 	%r24, %r22, 9;
	add.s32 	%r25, %r24, %r3;
	mov.u32 	%r266, %r10;
	@%p42 bra 	$L__BB1_11;
	add.s32 	%r261, %r19, %r24;
	mov.u32 	%r262, %r18;
	mov.u32 	%r266, %r10;
$L__BB1_10:
	.pragma "nounroll";
	mul.wide.s32 	%rd20, %r261, 4;
	add.s64 	%rd21, %rd3, %rd20;
	ld.global.u32 	%r136, [%rd21];
	setp.eq.s32 	%p43, %r136, %r258;
	ld.global.u32 	%r138, [%rd21+4];
	setp.eq.s32 	%p44, %r138, %r258;
	ld.global.u32 	%r140, [%rd21+8];
	setp.eq.s32 	%p45, %r140, %r258;
	ld.global.u32 	%r142, [%rd21+12];
	setp.eq.s32 	%p46, %r142, %r258;
	ld.global.u32 	%r144, [%rd21+16];
	setp.eq.s32 	%p47, %r144, %r258;
	ld.global.u32 	%r146, [%rd21+20];
	setp.eq.s32 	%p48, %r146, %r258;
	ld.global.u32 	%r148, [%rd21+24];
	setp.eq.s32 	%p49, %r148, %r258;
	ld.global.u32 	%r150, [%rd21+28];
	setp.eq.s32 	%p50, %r150, %r258;
	ld.global.u32 	%r152, [%rd21+32];
	setp.eq.s32 	%p51, %r152, %r258;
	ld.global.u32 	%r154, [%rd21+36];
	setp.eq.s32 	%p52, %r154, %r258;
	ld.global.u32 	%r156, [%rd21+40];
	setp.eq.s32 	%p53, %r156, %r258;
	ld.global.u32 	%r158, [%rd21+44];
	setp.eq.s32 	%p54, %r158, %r258;
	ld.global.u32 	%r160, [%rd21+48];
	setp.eq.s32 	%p55, %r160, %r258;
	ld.global.u32 	%r162, [%rd21+52];
	setp.eq.s32 	%p56, %r162, %r258;
	ld.global.u32 	%r164, [%rd21+56];
	setp.eq.s32 	%p57, %r164, %r258;
	ld.global.u32 	%r166, [%rd21+60];
	setp.eq.s32 	%p58, %r166, %r258;
	selp.b32 	%r167, 0, %r274, %p43;
	selp.b32 	%r168, 0, %r167, %p44;
	selp.b32 	%r169, 0, %r168, %p45;
	selp.b32 	%r170, 0, %r169, %p46;
	selp.b32 	%r171, 0, %r170, %p47;
	selp.b32 	%r172, 0, %r171, %p48;
	selp.b32 	%r173, 0, %r172, %p49;
	selp.b32 	%r174, 0, %r173, %p50;
	selp.b32 	%r175, 0, %r174, %p51;
	selp.b32 	%r176, 0, %r175, %p52;
	selp.b32 	%r177, 0, %r176, %p53;
	selp.b32 	%r178, 0, %r177, %p54;
	selp.b32 	%r179, 0, %r178, %p55;
	selp.b32 	%r180, 0, %r179, %p56;
	selp.b32 	%r181, 0, %r180, %p57;
	selp.b32 	%r274, 0, %r181, %p58;
	add.s32 	%r266, %r266, 16;
	add.s32 	%r262, %r262, 16;
	add.s32 	%r261, %r261, 16;
	setp.ne.s32 	%p59, %r262, 0;
	@%p59 bra 	$L__BB1_10;
$L__BB1_11:
	setp.eq.s32 	%p60, %r13, 0;
	@%p60 bra 	$L__BB1_21;
	setp.lt.u32 	%p61, %r14, 7;
	@%p61 bra 	$L__BB1_14;
	add.s32 	%r183, %r25, %r266;
	mul.wide.s32 	%rd22, %r183, 4;
	add.s64 	%rd23, %rd3, %rd22;
	ld.global.u32 	%r184, [%rd23];
	setp.eq.s32 	%p62, %r184, %r258;
	ld.global.u32 	%r186, [%rd23+4];
	setp.eq.s32 	%p63, %r186, %r258;
	ld.global.u32 	%r188, [%rd23+8];
	setp.eq.s32 	%p64, %r188, %r258;
	ld.global.u32 	%r190, [%rd23+12];
	setp.eq.s32 	%p65, %r190, %r258;
	ld.global.u32 	%r192, [%rd23+16];
	setp.eq.s32 	%p66, %r192, %r258;
	ld.global.u32 	%r194, [%rd23+20];
	setp.eq.s32 	%p67, %r194, %r258;
	ld.global.u32 	%r196, [%rd23+24];
	setp.eq.s32 	%p68, %r196, %r258;
	ld.global.u32 	%r198, [%rd23+28];
	setp.eq.s32 	%p69, %r198, %r258;
	selp.b32 	%r199, 0, %r274, %p62;
	selp.b32 	%r200, 0, %r199, %p63;
	selp.b32 	%r201, 0, %r200, %p64;
	selp.b32 	%r202, 0, %r201, %p65;
	selp.b32 	%r203, 0, %r202, %p66;
	selp.b32 	%r204, 0, %r203, %p67;
	selp.b32 	%r205, 0, %r204, %p68;
	selp.b32 	%r274, 0, %r205, %p69;
	add.s32 	%r266, %r266, 8;
$L__BB1_14:
	setp.eq.s32 	%p70, %r15, 0;
	@%p70 bra 	$L__BB1_21;
	setp.lt.u32 	%p71, %r16, 3;
	@%p71 bra 	$L__BB1_17;
	add.s32 	%r207, %r25, %r266;
	mul.wide.s32 	%rd24, %r207, 4;
	add.s64 	%rd25, %rd3, %rd24;
	ld.global.u32 	%r208, [%rd25];
	setp.eq.s32 	%p72, %r208, %r258;
	ld.global.u32 	%r210, [%rd25+4];
	setp.eq.s32 	%p73, %r210, %r258;
	ld.global.u32 	%r212, [%rd25+8];
	setp.eq.s32 	%p74, %r212, %r258;
	ld.global.u32 	%r214, [%rd25+12];
	setp.eq.s32 	%p75, %r214, %r258;
	selp.b32 	%r215, 0, %r274, %p72;
	selp.b32 	%r216, 0, %r215, %p73;
	selp.b32 	%r217, 0, %r216, %p74;
	selp.b32 	%r274, 0, %r217, %p75;
	add.s32 	%r266, %r266, 4;
$L__BB1_17:
	setp.eq.s32 	%p76, %r17, 0;
	@%p76 bra 	$L__BB1_21;
	setp.eq.s32 	%p77, %r17, 1;
	add.s32 	%r218, %r25, %r266;
	mul.wide.s32 	%rd26, %r218, 4;
	add.s64 	%rd8, %rd3, %rd26;
	ld.global.u32 	%r219, [%rd8];
	setp.eq.s32 	%p78, %r219, %r258;
	selp.b32 	%r274, 0, %r274, %p78;
	@%p77 bra 	$L__BB1_21;
	setp.eq.s32 	%p79, %r17, 2;
	ld.global.u32 	%r220, [%rd8+4];
	setp.eq.s32 	%p80, %r220, %r258;
	selp.b32 	%r274, 0, %r274, %p80;
	@%p79 bra 	$L__BB1_21;
	ld.global.u32 	%r221, [%rd8+8];
	setp.eq.s32 	%p81, %r221, %r258;
	selp.b32 	%r274, 0, %r274, %p81;
$L__BB1_21:
	add.s32 	%r259, %r22, 1;
	setp.ne.s32 	%p82, %r22, %r11;
	@%p82 bra 	$L__BB1_7;
	setp.eq.s32 	%p135, %r274, 1;
$L__BB1_23:
	not.pred 	%p83, %p135;
	@%p83 bra 	$L__BB1_45;
	atom.global.add.u32 	%r53, [%rd4], 1;
	mul.lo.s32 	%r54, %r53, 81;
	mov.b32 	%r275, 0;
	mov.u32 	%r277, %r275;
$L__BB1_25:
	setp.eq.s32 	%p84, %r8, 0;
	mul.lo.s32 	%r57, %r275, 9;
	add.s32 	%r223, %r57, %r3;
	add.s32 	%r224, %r57, %r54;
	setp.eq.s32 	%p85, %r275, %r7;
	mul.wide.s32 	%rd27, %r223, 4;
	add.s64 	%rd9, %rd3, %rd27;
	ld.global.u32 	%r225, [%rd9];
	mul.wide.s32 	%rd28, %r224, 4;
	add.s64 	%rd10, %rd2, %rd28;
	st.global.u32 	[%rd10], %r225;
	setp.ne.s32 	%p86, %r225, 0;
	and.pred  	%p87, %p85, %p84;
	or.pred  	%p88, %p86, %p87;
	@%p88 bra 	$L__BB1_27;
	add.s32 	%r226, %r277, %r54;
	mul.wide.s32 	%rd29, %r226, 4;
	add.s64 	%rd30, %rd1, %rd29;
	st.global.u32 	[%rd30], %r57;
	add.s32 	%r277, %r277, 1;
$L__BB1_27:
	setp.eq.s32 	%p90, %r8, 1;
	ld.global.u32 	%r227, [%rd9+4];
	st.global.u32 	[%rd10+4], %r227;
	setp.ne.s32 	%p91, %r227, 0;
	and.pred  	%p92, %p85, %p90;
	or.pred  	%p93, %p91, %p92;
	@%p93 bra 	$L__BB1_29;
	add.s32 	%r228, %r57, 1;
	add.s32 	%r229, %r277, %r54;
	mul.wide.s32 	%rd31, %r229, 4;
	add.s64 	%rd32, %rd1, %rd31;
	st.global.u32 	[%rd32], %r228;
	add.s32 	%r277, %r277, 1;
$L__BB1_29:
	setp.eq.s32 	%p95, %r8, 2;
	ld.global.u32 	%r230, [%rd9+8];
	st.global.u32 	[%rd10+8], %r230;
	setp.ne.s32 	%p96, %r230, 0;
	and.pred  	%p97, %p85, %p95;
	or.pred  	%p98, %p96, %p97;
	@%p98 bra 	$L__BB1_31;
	add.s32 	%r231, %r57, 2;
	add.s32 	%r232, %r277, %r54;
	mul.wide.s32 	%rd33, %r232, 4;
	add.s64 	%rd34, %rd1, %rd33;
	st.global.u32 	[%rd34], %r231;
	add.s32 	%r277, %r277, 1;
$L__BB1_31:
	setp.eq.s32 	%p100, %r8, 3;
	ld.global.u32 	%r233, [%rd9+12];
	st.global.u32 	[%rd10+12], %r233;
	setp.ne.s32 	%p101, %r233, 0;
	and.pred  	%p102, %p85, %p100;
	or.pred  	%p103, %p101, %p102;
	@%p103 bra 	$L__BB1_33;
	add.s32 	%r234, %r57, 3;
	add.s32 	%r235, %r277, %r54;
	mul.wide.s32 	%rd35, %r235, 4;
	add.s64 	%rd36, %rd1, %rd35;
	st.global.u32 	[%rd36], %r234;
	add.s32 	%r277, %r277, 1;
$L__BB1_33:
	setp.eq.s32 	%p105, %r8, 4;
	ld.global.u32 	%r236, [%rd9+16];
	st.global.u32 	[%rd10+16], %r236;
	setp.ne.s32 	%p106, %r236, 0;
	and.pred  	%p107, %p85, %p105;
	or.pred  	%p108, %p106, %p107;
	@%p108 bra 	$L__BB1_35;
	add.s32 	%r237, %r57, 4;
	add.s32 	%r238, %r277, %r54;
	mul.wide.s32 	%rd37, %r238, 4;
	add.s64 	%rd38, %rd1, %rd37;
	st.global.u32 	[%rd38], %r237;
	add.s32 	%r277, %r277, 1;
$L__BB1_35:
	setp.eq.s32 	%p110, %r8, 5;
	ld.global.u32 	%r239, [%rd9+20];
	st.global.u32 	[%rd10+20], %r239;
	setp.ne.s32 	%p111, %r239, 0;
	and.pred  	%p112, %p85, %p110;
	or.pred  	%p113, %p111, %p112;
	@%p113 bra 	$L__BB1_37;
	add.s32 	%r240, %r57, 5;
	add.s32 	%r241, %r277, %r54;
	mul.wide.s32 	%rd39, %r241, 4;
	add.s64 	%rd40, %rd1, %rd39;
	st.global.u32 	[%rd40], %r240;
	add.s32 	%r277, %r277, 1;
$L__BB1_37:
	setp.eq.s32 	%p115, %r8, 6;
	ld.global.u32 	%r242, [%rd9+24];
	st.global.u32 	[%rd10+24], %r242;
	setp.ne.s32 	%p116, %r242, 0;
	and.pred  	%p117, %p85, %p115;
	or.pred  	%p118, %p116, %p117;
	@%p118 bra 	$L__BB1_39;
	add.s32 	%r243, %r57, 6;
	add.s32 	%r244, %r277, %r54;
	mul.wide.s32 	%rd41, %r244, 4;
	add.s64 	%rd42, %rd1, %rd41;
	st.global.u32 	[%rd42], %r243;
	add.s32 	%r277, %r277, 1;
$L__BB1_39:
	setp.eq.s32 	%p120, %r8, 7;
	ld.global.u32 	%r245, [%rd9+28];
	st.global.u32 	[%rd10+28], %r245;
	setp.ne.s32 	%p121, %r245, 0;
	and.pred  	%p122, %p85, %p120;
	or.pred  	%p123, %p121, %p122;
	@%p123 bra 	$L__BB1_41;
	add.s32 	%r246, %r57, 7;
	add.s32 	%r247, %r277, %r54;
	mul.wide.s32 	%rd43, %r247, 4;
	add.s64 	%rd44, %rd1, %rd43;
	st.global.u32 	[%rd44], %r246;
	add.s32 	%r277, %r277, 1;
$L__BB1_41:
	setp.eq.s32 	%p125, %r8, 8;
	ld.global.u32 	%r248, [%rd9+32];
	st.global.u32 	[%rd10+32], %r248;
	setp.ne.s32 	%p126, %r248, 0;
	and.pred  	%p127, %p85, %p125;
	or.pred  	%p128, %p126, %p127;
	@%p128 bra 	$L__BB1_43;
	add.s32 	%r249, %r57, 8;
	add.s32 	%r250, %r277, %r54;
	mul.wide.s32 	%rd45, %r250, 4;
	add.s64 	%rd46, %rd1, %rd45;
	st.global.u32 	[%rd46], %r249;
	add.s32 	%r277, %r277, 1;
$L__BB1_43:
	add.s32 	%r275, %r275, 1;
	setp.ne.s32 	%p129, %r275, 9;
	@%p129 bra 	$L__BB1_25;
	mul.wide.s32 	%rd47, %r53, 4;
	add.s64 	%rd48, %rd5, %rd47;
	st.global.u32 	[%rd48], %r277;
	add.s32 	%r251, %r6, %r54;
	mul.wide.s32 	%rd49, %r251, 4;
	add.s64 	%rd50, %rd2, %rd49;
	st.global.u32 	[%rd50], %r258;
$L__BB1_45:
	add.s32 	%r258, %r258, 1;
	setp.ne.s32 	%p130, %r258, 10;
	@%p130 bra 	$L__BB1_5;
$L__BB1_46:
	setp.ne.s32 	%p131, %r5, 0;
	add.s32 	%r78, %r257, 1;
	setp.lt.s32 	%p132, %r257, %r252;
	and.pred  	%p133, %p132, %p131;
	mov.u32 	%r257, %r78;
	@%p133 bra 	$L__BB1_3;
	ld.param.u32 	%r255, [_Z12deviceSearchPiS_iS_S_S__param_2];
	mov.u32 	%r253, %ntid.x;
	mov.u32 	%r254, %nctaid.x;
	mad.lo.s32 	%r256, %r253, %r254, %r256;
	setp.lt.s32 	%p134, %r256, %r255;
	@%p134 bra 	$L__BB1_2;
$L__BB1_48:
	ret;

}


// ===== COMPILED SASS (sm_100) =====

	.target	sm_100

	.elftype	@"ET_EXEC"


//--------------------- .note.nv.tkinfo           --------------------------
	.section	.note.nv.tkinfo,"",@"SHT_NOTE"
	.sectionflags	@"SHF_NOTE_NV_TKINFO"
	.tkinfo
        /*0018*/ 	.word	0x00000002
        /*0030*/ 	.string	""
        /*0030*/ 	.string	"ptxas"
        /*0030*/ 	.string	"Cuda compilation tools, release 13.0, V13.0.88"
        /*0030*/ 	.string	"Build cuda_13.0.r13.0/compiler.36424714_0"
        /*0030*/ 	.string	"-arch sm_100 -m 64 "



//--------------------- .note.nv.cuinfo           --------------------------
	.section	.note.nv.cuinfo,"",@"SHT_NOTE"
	.sectionflags	@"SHF_NOTE_NV_CUINFO"
        /*0018*/ 	.short	0x0002
        /*001a*/ 	.short	0x0064
        /*001c*/ 	.short	0x0082
	.zero		2


//--------------------- .nv.info                  --------------------------
	.section	.nv.info,"",@"SHT_CUDA_INFO"
	.align	4


	//----- nvinfo : EIATTR_REGCOUNT
	.align		4
        /*0000*/ 	.byte	0x04, 0x2f
        /*0002*/ 	.short	(.L_1 - .L_0)
	.align		4
.L_0:
        /*0004*/ 	.word	index@(_Z9backtrackPiiS_S_S_S_)
        /*0008*/ 	.word	0x000000ae


	//----- nvinfo : EIATTR_FRAME_SIZE
	.align		4
.L_1:
        /*000c*/ 	.byte	0x04, 0x11
        /*000e*/ 	.short	(.L_3 - .L_2)
	.align		4
.L_2:
        /*0010*/ 	.word	index@(_Z9backtrackPiiS_S_S_S_)
        /*0014*/ 	.word	0x00000018


	//----- nvinfo : EIATTR_REGCOUNT
	.align		4
.L_3:
        /*0018*/ 	.byte	0x04, 0x2f
        /*001a*/ 	.short	(.L_5 - .L_4)
	.align		4
.L_4:
        /*001c*/ 	.word	index@(_Z12deviceSearchPiS_iS_S_S_)
        /*0020*/ 	.word	0x00000020


	//----- nvinfo : EIATTR_FRAME_SIZE
	.align		4
.L_5:
        /*0024*/ 	.byte	0x04, 0x11
        /*0026*/ 	.short	(.L_7 - .L_6)
	.align		4
.L_6:
        /*0028*/ 	.word	index@(_Z12deviceSearchPiS_iS_S_S_)
        /*002c*/ 	.word	0x00000000


	//----- nvinfo : EIATTR_MIN_STACK_SIZE
	.align		4
.L_7:
        /*0030*/ 	.byte	0x04, 0x12
        /*0032*/ 	.short	(.L_9 - .L_8)
	.align		4
.L_8:
        /*0034*/ 	.word	index@(_Z12deviceSearchPiS_iS_S_S_)
        /*0038*/ 	.word	0x00000000


	//----- nvinfo : EIATTR_MIN_STACK_SIZE
	.align		4
.L_9:
        /*003c*/ 	.byte	0x04, 0x12
        /*003e*/ 	.short	(.L_11 - .L_10)
	.align		4
.L_10:
        /*0040*/ 	.word	index@(_Z9backtrackPiiS_S_S_S_)
        /*0044*/ 	.word	0x00000018
.L_11:


//--------------------- .nv.compat                --------------------------
	.section	.nv.compat,"",@"SHT_CUDA_COMPAT_INFO"
	.align	4
        /*0000*/ 	.byte	0x02, 0x09, 0x00, 0x00, 0x02, 0x02, 0x01, 0x00, 0x02, 0x05, 0x05, 0x00, 0x03, 0x07, 0x01, 0x01
        /*0010*/ 	.byte	0x02, 0x03, 0x00, 0x00, 0x02, 0x06, 0x01, 0x00, 0x04, 0x0b, 0x08, 0x00, 0x09, 0x00, 0x00, 0x00
        /*0020*/ 	.byte	0x00, 0x00, 0x00, 0x00


//--------------------- .nv.info._Z12deviceSearchPiS_iS_S_S_ --------------------------
	.section	.nv.info._Z12deviceSearchPiS_iS_S_S_,"",@"SHT_CUDA_INFO"
	.sectionflags	@""
	.align	4


	//----- nvinfo : EIATTR_CUDA_API_VERSION
	.align		4
        /*0000*/ 	.byte	0x04, 0x37
        /*0002*/ 	.short	(.L_13 - .L_12)
.L_12:
        /*0004*/ 	.word	0x00000082


	//----- nvinfo : EIATTR_KPARAM_INFO
	.align		4
.L_13:
        /*0008*/ 	.byte	0x04, 0x17
        /*000a*/ 	.short	(.L_15 - .L_14)
.L_14:
        /*000c*/ 	.word	0x00000000
        /*0010*/ 	.short	0x0005
        /*0012*/ 	.short	0x0028
        /*0014*/ 	.byte	0x00, 0xf5, 0x21, 0x00


	//----- nvinfo : EIATTR_KPARAM_INFO
	.align		4
.L_15:
        /*0018*/ 	.byte	0x04, 0x17
        /*001a*/ 	.short	(.L_17 - .L_16)
.L_16:
        /*001c*/ 	.word	0x00000000
        /*0020*/ 	.short	0x0004
        /*0022*/ 	.short	0x0020
        /*0024*/ 	.byte	0x00, 0xf5, 0x21, 0x00


	//----- nvinfo : EIATTR_KPARAM_INFO
	.align		4
.L_17:
        /*0028*/ 	.byte	0x04, 0x17
        /*002a*/ 	.short	(.L_19 - .L_18)
.L_18:
        /*002c*/ 	.word	0x00000000
        /*0030*/ 	.short	0x0003
        /*0032*/ 	.short	0x0018
        /*0034*/ 	.byte	0x00, 0xf5, 0x21, 0x00


	//----- nvinfo : EIATTR_KPARAM_INFO
	.align		4
.L_19:
        /*0038*/ 	.byte	0x04, 0x17
        /*003a*/ 	.short	(.L_21 - .L_20)
.L_20:
        /*003c*/ 	.word	0x00000000
        /*0040*/ 	.short	0x0002
        /*0042*/ 	.short	0x0010
        /*0044*/ 	.byte	0x00, 0xf0, 0x11, 0x00


	//----- nvinfo : EIATTR_KPARAM_INFO
	.align		4
.L_21:
        /*0048*/ 	.byte	0x04, 0x17
        /*004a*/ 	.short	(.L_23 - .L_22)
.L_22:
        /*004c*/ 	.word	0x00000000
        /*0050*/ 	.short	0x0001
        /*0052*/ 	.short	0x0008
        /*0054*/ 	.byte	0x00, 0xf5, 0x21, 0x00


	//----- nvinfo : EIATTR_KPARAM_INFO
	.align		4
.L_23:
        /*0058*/ 	.byte	0x04, 0x17
        /*005a*/ 	.short	(.L_25 - .L_24)
.L_24:
        /*005c*/ 	.word	0x00000000
        /*0060*/ 	.short	0x0000
        /*0062*/ 	.short	0x0000
        /*0064*/ 	.byte	0x00, 0xf5, 0x21, 0x00


	//----- nvinfo : EIATTR_SPARSE_MMA_MASK
	.align		4
.L_25:
        /*0068*/ 	.byte	0x03, 0x50
        /*006a*/ 	.short	0x0000


	//----- nvinfo : EIATTR_MAXREG_COUNT
	.align		4
        /*006c*/ 	.byte	0x03, 0x1b
        /*006e*/ 	.short	0x00ff


	//----- nvinfo : EIATTR_MERCURY_ISA_VERSION
	.align		4
        /*0070*/ 	.byte	0x03, 0x5f
        /*0072*/ 	.short	0x0101


	//----- nvinfo : EIATTR_INT_WARP_WIDE_INSTR_OFFSETS
	.align		4
        /*0074*/ 	.byte	0x04, 0x31
        /*0076*/ 	.short	(.L_27 - .L_26)


	//   ....[0]....
.L_26:
        /*0078*/ 	.word	0x00001170


	//   ....[1]....
        /*007c*/ 	.word	0x00001240


	//----- nvinfo : EIATTR_VRC_CTA_INIT_COUNT
	.align		4
.L_27:
        /*0080*/ 	.byte	0x02, 0x4a
	.zero		1
	.zero		1


	//----- nvinfo : EIATTR_EXIT_INSTR_OFFSETS
	.align		4
        /*0084*/ 	.byte	0x04, 0x1c
        /*0086*/ 	.short	(.L_29 - .L_28)


	//   ....[0]....
.L_28:
        /*0088*/ 	.word	0x00000070


	//   ....[1]....
        /*008c*/ 	.word	0x00001a10


	//----- nvinfo : EIATTR_CRS_STACK_SIZE
	.align		4
.L_29:
        /*0090*/ 	.byte	0x04, 0x1e
        /*0092*/ 	.short	(.L_31 - .L_30)
.L_30:
        /*0094*/ 	.word	0x00000000


	//----- nvinfo : EIATTR_CBANK_PARAM_SIZE
	.align		4
.L_31:
        /*0098*/ 	.byte	0x03, 0x19
        /*009a*/ 	.short	0x0030


	//----- nvinfo : EIATTR_PARAM_CBANK
	.align		4
        /*009c*/ 	.byte	0x04, 0x0a
        /*009e*/ 	.short	(.L_33 - .L_32)
	.align		4
.L_32:
        /*00a0*/ 	.word	index@(.nv.constant0._Z12deviceSearchPiS_iS_S_S_)
        /*00a4*/ 	.short	0x0380
        /*00a6*/ 	.short	0x0030


	//----- nvinfo : EIATTR_SW_WAR
	.align		4
.L_33:
        /*00a8*/ 	.byte	0x04, 0x36
        /*00aa*/ 	.short	(.L_35 - .L_34)
.L_34:
        /*00ac*/ 	.word	0x00000008
.L_35:


//--------------------- .nv.info._Z9backtrackPiiS_S_S_S_ --------------------------
	.section	.nv.info._Z9backtrackPiiS_S_S_S_,"",@"SHT_CUDA_INFO"
	.sectionflags	@""
	.align	4


	//----- nvinfo : EIATTR_CUDA_API_VERSION
	.align		4
        /*0000*/ 	.byte	0x04, 0x37
        /*0002*/ 	.short	(.L_37 - .L_36)
.L_36:
        /*0004*/ 	.word	0x00000082


	//----- nvinfo : EIATTR_KPARAM_INFO
	.align		4
.L_37:
        /*0008*/ 	.byte	0x04, 0x17
        /*000a*/ 	.short	(.L_39 - .L_38)
.L_38:
        /*000c*/ 	.word	0x00000000
        /*0010*/ 	.short	0x0005
        /*0012*/ 	.short	0x0028
        /*0014*/ 	.byte	0x00, 0xf5, 0x21, 0x00


	//----- nvinfo : EIATTR_KPARAM_INFO
	.align		4
.L_39:
        /*0018*/ 	.byte	0x04, 0x17
        /*001a*/ 	.short	(.L_41 - .L_40)
.L_40:
        /*001c*/ 	.word	0x00000000
        /*0020*/ 	.short	0x0004
        /*0022*/ 	.short	0x0020
        /*0024*/ 	.byte	0x00, 0xf5, 0x21, 0x00


	//----- nvinfo : EIATTR_KPARAM_INFO
	.align		4
.L_41:
        /*0028*/ 	.byte	0x04, 0x17
        /*002a*/ 	.short	(.L_43 - .L_42)
.L_42:
        /*002c*/ 	.word	0x00000000
        /*0030*/ 	.short	0x0003
        /*0032*/ 	.short	0x0018
        /*0034*/ 	.byte	0x00, 0xf5, 0x21, 0x00


	//----- nvinfo : EIATTR_KPARAM_INFO
	.align		4
.L_43:
        /*0038*/ 	.byte	0x04, 0x17
        /*003a*/ 	.short	(.L_45 - .L_44)
.L_44:
        /*003c*/ 	.word	0x00000000
        /*0040*/ 	.short	0x0002
        /*0042*/ 	.short	0x0010
        /*0044*/ 	.byte	0x00, 0xf5, 0x21, 0x00


	//----- nvinfo : EIATTR_KPARAM_INFO
	.align		4
.L_45:
        /*0048*/ 	.byte	0x04, 0x17
        /*004a*/ 	.short	(.L_47 - .L_46)
.L_46:
        /*004c*/ 	.word	0x00000000
        /*0050*/ 	.short	0x0001
        /*0052*/ 	.short	0x0008
        /*0054*/ 	.byte	0x00, 0xf0, 0x11, 0x00


	//----- nvinfo : EIATTR_KPARAM_INFO
	.align		4
.L_47:
        /*0058*/ 	.byte	0x04, 0x17
        /*005a*/ 	.short	(.L_49 - .L_48)
.L_48:
        /*005c*/ 	.word	0x00000000
        /*0060*/ 	.short	0x0000
        /*0062*/ 	.short	0x0000
        /*0064*/ 	.byte	0x00, 0xf5, 0x21, 0x00


	//----- nvinfo : EIATTR_SPARSE_MMA_MASK
	.align		4
.L_49:
        /*0068*/ 	.byte	0x03, 0x50
        /*006a*/ 	.short	0x0000


	//----- nvinfo : EIATTR_MAXREG_COUNT
	.align		4
        /*006c*/ 	.byte	0x03, 0x1b
        /*006e*/ 	.short	0x00ff


	//----- nvinfo : EIATTR_MERCURY_ISA_VERSION
	.align		4
        /*0070*/ 	.byte	0x03, 0x5f
        /*0072*/ 	.short	0x0101


	//----- nvinfo : EIATTR_VRC_CTA_INIT_COUNT
	.align		4
        /*0074*/ 	.byte	0x02, 0x4a
	.zero		1
	.zero		1


	//----- nvinfo : EIATTR_EXIT_INSTR_OFFSETS
	.align		4
        /*0078*/ 	.byte	0x04, 0x1c
        /*007a*/ 	.short	(.L_51 - .L_50)


	//   ....[0]....
.L_50:
        /*007c*/ 	.word	0x000000c0


	//   ....[1]....
        /*0080*/ 	.word	0x0000b2b0


	//----- nvinfo : EIATTR_CRS_STACK_SIZE
	.align		4
.L_51:
        /*0084*/ 	.byte	0x04, 0x1e
        /*0086*/ 	.short	(.L_53 - .L_52)
.L_52:
        /*0088*/ 	.word	0x00000000


	//----- nvinfo : EIATTR_CBANK_PARAM_SIZE
	.align		4
.L_53:
        /*008c*/ 	.byte	0x03, 0x19
        /*008e*/ 	.short	0x0030


	//----- nvinfo : EIATTR_PARAM_CBANK
	.align		4
        /*0090*/ 	.byte	0x04, 0x0a
        /*0092*/ 	.short	(.L_55 - .L_54)
	.align		4
.L_54:
        /*0094*/ 	.word	index@(.nv.constant0._Z9backtrackPiiS_S_S_S_)
        /*0098*/ 	.short	0x0380
        /*009a*/ 	.short	0x0030


	//----- nvinfo : EIATTR_SW_WAR
	.align		4
.L_55:
        /*009c*/ 	.byte	0x04, 0x36
        /*009e*/ 	.short	(.L_57 - .L_56)
.L_56:
        /*00a0*/ 	.word	0x00000008
.L_57:


//--------------------- .nv.callgraph             --------------------------
	.section	.nv.callgraph,"",@"SHT_CUDA_CALLGRAPH"
	.align	4
	.sectionentsize	8
	.align		4
        /*0000*/ 	.word	0x00000000
	.align		4
        /*0004*/ 	.word	0xffffffff
	.align		4
        /*0008*/ 	.word	0x00000000
	.align		4
        /*000c*/ 	.word	0xfffffffe
	.align		4
        /*0010*/ 	.word	0x00000000
	.align		4
        /*0014*/ 	.word	0xfffffffd
	.align		4
        /*0018*/ 	.word	0x00000000
	.align		4
        /*001c*/ 	.word	0xfffffffc


//--------------------- .text._Z12deviceSearchPiS_iS_S_S_ --------------------------
	.section	.text._Z12deviceSearchPiS_iS_S_S_,"ax",@progbits
	.align	128
        .global         _Z12deviceSearchPiS_iS_S_S_
        .type           _Z12deviceSearchPiS_iS_S_S_,@function
        .size           _Z12deviceSearchPiS_iS_S_S_,(.L_x_304 - _Z12deviceSearchPiS_iS_S_S_)
        .other          _Z12deviceSearchPiS_iS_S_S_,@"STO_CUDA_ENTRY STV_DEFAULT"
_Z12deviceSearchPiS_iS_S_S_:
.text._Z12deviceSearchPiS_iS_S_S_:
[----:B------:R-:W-:Y:S01]  /*0000*/  LDC R1, c[0x0][0x37c] ;  /* 0x0000df00ff017b82 */ /* 0x000fe20000000800 */
[----:B------:R-:W0:Y:S07]  /*0010*/  S2R R3, SR_TID.X ;  /* 0x0000000000037919 */ /* 0x000e2e0000002100 */
[----:B------:R-:W0:Y:S01]  /*0020*/  S2UR UR4, SR_CTAID.X ;  /* 0x00000000000479c3 */ /* 0x000e220000002500 */
[----:B------:R-:W1:Y:S07]  /*0030*/  LDCU UR5, c[0x0][0x390] ;  /* 0x00007200ff0577ac */ /* 0x000e6e0008000800 */
[----:B------:R-:W0:Y:S02]  /*0040*/  LDC R2, c[0x0][0x360] ;  /* 0x0000d800ff027b82 */ /* 0x000e240000000800 */
[----:B0-----:R-:W-:-:S05]  /*0050*/  IMAD R2, R2, UR4, R3 ;  /* 0x0000000402027c24 */ /* 0x001fca000f8e0203 */
[----:B-1----:R-:W-:-:S13]  /*0060*/  ISETP.GE.AND P0, PT, R2, UR5, PT ;  /* 0x0000000502007c0c */ /* 0x002fda000bf06270 */
[----:B------:R-:W-:Y:S05]  /*0070*/  @P0 EXIT ;  /* 0x000000000000094d */ /* 0x000fea0003800000 */
[----:B------:R-:W0:Y:S02]  /*0080*/  LDCU.64 UR4, c[0x0][0x358] ;  /* 0x00006b00ff0477ac */ /* 0x000e240008000a00 */
.L_x_21:
[----:B------:R-:W-:Y:S01]  /*0090*/  BSSY.RECONVERGENT B4, `(.L_x_0) ;  /* 0x0000191000047945 */ /* 0x000fe20003800200 */
[----:B------:R-:W-:-:S07]  /*00a0*/  IMAD R3, R2, 0x51, RZ ;  /* 0x0000005102037824 */ /* 0x000fce00078e02ff */
.L_x_20:
[----:B------:R-:W1:Y:S02]  /*00b0*/  LDC.64 R4, c[0x0][0x380] ;  /* 0x0000e000ff047b82 */ /* 0x000e640000000a00 */
[----:B-1----:R-:W-:-:S06]  /*00c0*/  IMAD.WIDE R4, R3, 0x4, R4 ;  /* 0x0000000403047825 */ /* 0x002fcc00078e0204 */
[----:B0-----:R-:W2:Y:S01]  /*00d0*/  LDG.E R4, desc[UR4][R4.64] ;  /* 0x0000000404047981 */ /* 0x001ea2000c1e1900 */
[----:B------:R-:W-:Y:S01]  /*00e0*/  BSSY.RECONVERGENT B3, `(.L_x_1) ;  /* 0x0000185000037945 */ /* 0x000fe20003800200 */
[----:B--2---:R-:W-:-:S13]  /*00f0*/  ISETP.NE.AND P0, PT, R4, RZ, PT ;  /* 0x000000ff0400720c */ /* 0x004fda0003f05270 */
[----:B------:R-:W-:Y:S05]  /*0100*/  @P0 BRA `(.L_x_2) ;  /* 0x0000001800080947 */ /* 0x000fea0003800000 */
[----:B------:R-:W-:Y:S02]  /*0110*/  IMAD R5, R2, -0x51, R3 ;  /* 0xffffffaf02057824 */ /* 0x000fe400078e0203 */
[----:B------:R-:W-:Y:S02]  /*0120*/  IMAD.MOV.U32 R22, RZ, RZ, 0x1 ;  /* 0x00000001ff167424 */ /* 0x000fe400078e00ff */
[----:B------:R-:W-:-:S05]  /*0130*/  IMAD.HI R6, R5, 0x38e38e39, RZ ;  /* 0x38e38e3905067827 */ /* 0x000fca00078e02ff */
[----:B------:R-:W-:-:S04]  /*0140*/  SHF.R.S32.HI R7, RZ, 0x1, R6 ;  /* 0x00000001ff077819 */ /* 0x000fc80000011406 */
[----:B------:R-:W-:-:S05]  /*0150*/  LEA.HI R6, R6, R7, RZ, 0x1 ;  /* 0x0000000706067211 */ /* 0x000fca00078f08ff */
[----:B------:R-:W-:-:S05]  /*0160*/  IMAD R7, R6, -0x9, R5 ;  /* 0xfffffff706077824 */ /* 0x000fca00078e0205 */
[----:B------:R-:W-:-:S05]  /*0170*/  PRMT R0, R7, 0x9910, RZ ;  /* 0x0000991007007816 */ /* 0x000fca00000000ff */
[----:B------:R-:W-:-:S05]  /*0180*/  IMAD R0, R0, 0x56, RZ ;  /* 0x0000005600007824 */ /* 0x000fca00078e02ff */
[----:B------:R-:W-:-:S04]  /*0190*/  LOP3.LUT R9, R0, 0xffff, RZ, 0xc0, !PT ;  /* 0x0000ffff00097812 */ /* 0x000fc800078ec0ff */
[----:B------:R-:W-:-:S04]  /*01a0*/  SHF.R.U32.HI R0, RZ, 0xf, R9 ;  /* 0x0000000fff007819 */ /* 0x000fc80000011609 */
[----:B------:R-:W-:-:S04]  /*01b0*/  LEA.HI R0, R9, R0, RZ, 0x18 ;  /* 0x0000000009007211 */ /* 0x000fc800078fc0ff */
[----:B------:R-:W-:-:S05]  /*01c0*/  PRMT R0, R0, 0x9910, RZ ;  /* 0x0000991000007816 */ /* 0x000fca00000000ff */
[----:B------:R-:W-:-:S04]  /*01d0*/  IMAD R0, R0, 0x3, RZ ;  /* 0x0000000300007824 */ /* 0x000fc800078e02ff */
[----:B------:R-:W-:-:S05]  /*01e0*/  IMAD.MOV R0, RZ, RZ, -R0 ;  /* 0x000000ffff007224 */ /* 0x000fca00078e0a00 */
[----:B------:R-:W-:-:S05]  /*01f0*/  PRMT R0, R0, 0x7710, RZ ;  /* 0x0000771000007816 */ /* 0x000fca00000000ff */
[----:B------:R-:W-:-:S05]  /*0200*/  IMAD.IADD R0, R7, 0x1, R0 ;  /* 0x0000000107007824 */ /* 0x000fca00078e0200 */
[----:B------:R-:W-:-:S04]  /*0210*/  LOP3.LUT R0, R0, 0xffff, RZ, 0xc0, !PT ;  /* 0x0000ffff00007812 */ /* 0x000fc800078ec0ff */
[----:B------:R-:W-:-:S05]  /*0220*/  PRMT R0, R0, 0x8880, RZ ;  /* 0x0000888000007816 */ /* 0x000fca00000000ff */
[----:B------:R-:W-:-:S04]  /*0230*/  IMAD.IADD R0, R0, 0x1, -R7 ;  /* 0x0000000100007824 */ /* 0x000fc800078e0a07 */
[C---:B------:R-:W-:Y:S02]  /*0240*/  VIADD R23, R0.reuse, 0x3 ;  /* 0x0000000300177836 */ /* 0x040fe40000000000 */
[----:B------:R-:W-:-:S03]  /*0250*/  VIADD R0, R0, 0x2 ;  /* 0x0000000200007836 */ /* 0x000fc60000000000 */
[C---:B------:R-:W-:Y:S02]  /*0260*/  LOP3.LUT R9, R23.reuse, 0xf, RZ, 0xc0, !PT ;  /* 0x0000000f17097812 */ /* 0x040fe400078ec0ff */
[C---:B------:R-:W-:Y:S02]  /*0270*/  LOP3.LUT R8, R23.reuse, 0x7, RZ, 0xc0, !PT ;  /* 0x0000000717087812 */ /* 0x040fe400078ec0ff */
[----:B------:R-:W-:Y:S01]  /*0280*/  LOP3.LUT R24, R23, 0xfffffff0, RZ, 0xc0, !PT ;  /* 0xfffffff017187812 */ /* 0x000fe200078ec0ff */
[----:B------:R-:W-:Y:S01]  /*0290*/  VIADD R9, R9, 0xffffffff ;  /* 0xffffffff09097836 */ /* 0x000fe20000000000 */
[----:B------:R-:W-:Y:S01]  /*02a0*/  ISETP.GE.U32.AND P3, PT, R0, 0xf, PT ;  /* 0x0000000f0000780c */ /* 0x000fe20003f66070 */
[----:B------:R-:W-:Y:S01]  /*02b0*/  VIADD R10, R8, 0xffffffff ;  /* 0xffffffff080a7836 */ /* 0x000fe20000000000 */
[----:B------:R-:W-:Y:S01]  /*02c0*/  LOP3.LUT R23, R23, 0x3, RZ, 0xc0, !PT ;  /* 0x0000000317177812 */ /* 0x000fe200078ec0ff */
[----:B------:R-:W-:Y:S01]  /*02d0*/  IMAD.MOV R24, RZ, RZ, -R24 ;  /* 0x000000ffff187224 */ /* 0x000fe200078e0a18 */
[----:B------:R-:W-:Y:S01]  /*02e0*/  ISETP.GE.U32.AND P4, PT, R9, 0x7, PT ;  /* 0x000000070900780c */ /* 0x000fe20003f86070 */
[----:B------:R-:W-:Y:S01]  /*02f0*/  IMAD R9, R2, 0x51, RZ ;  /* 0x0000005102097824 */ /* 0x000fe200078e02ff */
[----:B------:R-:W-:-:S13]  /*0300*/  ISETP.GE.U32.AND P5, PT, R10, 0x3, PT ;  /* 0x000000030a00780c */ /* 0x000fda0003fa6070 */
.L_x_19:
[----:B------:R-:W0:Y:S01]  /*0310*/  LDC.64 R12, c[0x0][0x380] ;  /* 0x0000e000ff0c7b82 */ /* 0x000e220000000a00 */
[----:B------:R-:W-:-:S04]  /*0320*/  IMAD R11, R6, 0x9, R9 ;  /* 0x00000009060b7824 */ /* 0x000fc800078e0209 */
[----:B0-----:R-:W-:-:S05]  /*0330*/  IMAD.WIDE R10, R11, 0x4, R12 ;  /* 0x000000040b0a7825 */ /* 0x001fca00078e020c */
[----:B------:R-:W2:Y:S04]  /*0340*/  LDG.E R29, desc[UR4][R10.64+0x1c] ;  /* 0x00001c040a1d7981 */ /* 0x000ea8000c1e1900 */
[----:B------:R-:W3:Y:S04]  /*0350*/  LDG.E R20, desc[UR4][R10.64+0x20] ;  /* 0x000020040a147981 */ /* 0x000ee8000c1e1900 */
[----:B------:R-:W4:Y:S04]  /*0360*/  LDG.E R15, desc[UR4][R10.64+0x18] ;  /* 0x000018040a0f7981 */ /* 0x000f28000c1e1900 */
[----:B------:R-:W5:Y:S04]  /*0370*/  LDG.E R17, desc[UR4][R10.64+0x14] ;  /* 0x000014040a117981 */ /* 0x000f68000c1e1900 */
[----:B------:R-:W5:Y:S04]  /*0380*/  LDG.E R19, desc[UR4][R10.64+0x10] ;  /* 0x000010040a137981 */ /* 0x000f68000c1e1900 */
[----:B------:R-:W5:Y:S01]  /*0390*/  LDG.E R21, desc[UR4][R10.64+0xc] ;  /* 0x00000c040a157981 */ /* 0x000f62000c1e1900 */
[----:B------:R-:W-:-:S03]  /*03a0*/  IMAD.IADD R0, R9, 0x1, R7 ;  /* 0x0000000109007824 */ /* 0x000fc600078e0207 */
[----:B------:R-:W5:Y:S01]  /*03b0*/  LDG.E R25, desc[UR4][R10.64+0x8] ;  /* 0x000008040a197981 */ /* 0x000f62000c1e1900 */
[----:B------:R-:W-:-:S03]  /*03c0*/  IMAD.WIDE R12, R0, 0x4, R12 ;  /* 0x00000004000c7825 */ /* 0x000fc600078e020c */
[----:B------:R-:W5:Y:S04]  /*03d0*/  LDG.E R27, desc[UR4][R10.64+0x4] ;  /* 0x000004040a1b7981 */ /* 0x000f68000c1e1900 */
[----:B------:R-:W5:Y:S04]  /*03e0*/  LDG.E R18, desc[UR4][R10.64] ;  /* 0x000000040a127981 */ /* 0x000f68000c1e1900 */
[----:B------:R-:W5:Y:S04]  /*03f0*/  LDG.E R16, desc[UR4][R12.64+0x120] ;  /* 0x000120040c107981 */ /* 0x000f68000c1e1900 */
[----:B------:R-:W5:Y:S04]  /*0400*/  LDG.E R14, desc[UR4][R12.64+0xfc] ;  /* 0x0000fc040c0e7981 */ /* 0x000f68000c1e1900 */
[----:B------:R-:W5:Y:S04]  /*0410*/  LDG.E R28, desc[UR4][R12.64+0x90] ;  /* 0x000090040c1c7981 */ /* 0x000f68000c1e1900 */
[----:B------:R-:W5:Y:S04]  /*0420*/  LDG.E R26, desc[UR4][R12.64+0x6c] ;  /* 0x00006c040c1a7981 */ /* 0x000f68000c1e1900 */
[----:B------:R-:W5:Y:S01]  /*0430*/  LDG.E R11, desc[UR4][R12.64] ;  /* 0x000000040c0b7981 */ /* 0x000f62000c1e1900 */
[----:B--2---:R-:W-:-:S03]  /*0440*/  ISETP.NE.AND P0, PT, R29, R22, PT ;  /* 0x000000161d00720c */ /* 0x004fc60003f05270 */
[----:B------:R-:W2:Y:S01]  /*0450*/  LDG.E R29, desc[UR4][R12.64+0xd8] ;  /* 0x0000d8040c1d7981 */ /* 0x000ea2000c1e1900 */
[----:B---3--:R-:W-:-:S03]  /*0460*/  ISETP.NE.AND P0, PT, R20, R22, P0 ;  /* 0x000000161400720c */ /* 0x008fc60000705270 */
[----:B------:R-:W3:Y:S01]  /*0470*/  LDG.E R20, desc[UR4][R12.64+0xb4] ;  /* 0x0000b4040c147981 */ /* 0x000ee2000c1e1900 */
[----:B----4-:R-:W-:-:S03]  /*0480*/  ISETP.NE.AND P0, PT, R15, R22, P0 ;  /* 0x000000160f00720c */ /* 0x010fc60000705270 */
[----:B------:R-:W4:Y:S01]  /*0490*/  LDG.E R15, desc[UR4][R12.64+0x24] ;  /* 0x000024040c0f7981 */ /* 0x000f22000c1e1900 */
[----:B-----5:R-:W-:-:S03]  /*04a0*/  ISETP.NE.AND P0, PT, R17, R22, P0 ;  /* 0x000000161100720c */ /* 0x020fc60000705270 */
[----:B------:R-:W5:Y:S01]  /*04b0*/  LDG.E R17, desc[UR4][R12.64+0x48] ;  /* 0x000048040c117981 */ /* 0x000f62000c1e1900 */
[----:B------:R-:W-:-:S04]  /*04c0*/  ISETP.NE.AND P0, PT, R19, R22, P0 ;  /* 0x000000161300720c */ /* 0x000fc80000705270 */
[----:B------:R-:W-:-:S04]  /*04d0*/  ISETP.NE.AND P0, PT, R21, R22, P0 ;  /* 0x000000161500720c */ /* 0x000fc80000705270 */
[----:B------:R-:W-:-:S04]  /*04e0*/  ISETP.NE.AND P0, PT, R25, R22, P0 ;  /* 0x000000161900720c */ /* 0x000fc80000705270 */
[----:B------:R-:W-:-:S04]  /*04f0*/  ISETP.NE.AND P0, PT, R27, R22, P0 ;  /* 0x000000161b00720c */ /* 0x000fc80000705270 */
[----:B------:R-:W-:-:S04]  /*0500*/  ISETP.NE.AND P0, PT, R18, R22, P0 ;  /* 0x000000161200720c */ /* 0x000fc80000705270 */
[----:B------:R-:W-:-:S04]  /*0510*/  ISETP.NE.AND P0, PT, R16, R22, P0 ;  /* 0x000000161000720c */ /* 0x000fc80000705270 */
[-C--:B------:R-:W-:Y:S02]  /*0520*/  ISETP.NE.AND P0, PT, R14, R22.reuse, P0 ;  /* 0x000000160e00720c */ /* 0x080fe40000705270 */
[----:B------:R-:W-:Y:S01]  /*0530*/  ISETP.GT.AND P1, PT, R5, 0x1a, PT ;  /* 0x0000001a0500780c */ /* 0x000fe20003f24270 */
[----:B------:R-:W-:Y:S01]  /*0540*/  BSSY.RECONVERGENT B2, `(.L_x_3) ;  /* 0x00000bf000027945 */ /* 0x000fe20003800200 */
[----:B--2---:R-:W-:-:S04]  /*0550*/  ISETP.NE.AND P0, PT, R29, R22, P0 ;  /* 0x000000161d00720c */ /* 0x004fc80000705270 */
[----:B---3--:R-:W-:-:S04]  /*0560*/  ISETP.NE.AND P0, PT, R20, R22, P0 ;  /* 0x000000161400720c */ /* 0x008fc80000705270 */
[----:B------:R-:W-:-:S04]  /*0570*/  ISETP.NE.AND P0, PT, R28, R22, P0 ;  /* 0x000000161c00720c */ /* 0x000fc80000705270 */
[----:B------:R-:W-:-:S04]  /*0580*/  ISETP.NE.AND P0, PT, R26, R22, P0 ;  /* 0x000000161a00720c */ /* 0x000fc80000705270 */
[----:B-----5:R-:W-:-:S04]  /*0590*/  ISETP.NE.AND P0, PT, R17, R22, P0 ;  /* 0x000000161100720c */ /* 0x020fc80000705270 */
[----:B----4-:R-:W-:-:S04]  /*05a0*/  ISETP.NE.AND P0, PT, R15, R22, P0 ;  /* 0x000000160f00720c */ /* 0x010fc80000705270 */
[----:B------:R-:W-:Y:S01]  /*05b0*/  ISETP.NE.AND P0, PT, R11, R22, P0 ;  /* 0x000000160b00720c */ /* 0x000fe20000705270 */
[----:B------:R-:W-:-:S12]  /*05c0*/  @P1 BRA `(.L_x_4) ;  /* 0x0000000800d81947 */ /* 0x000fd80003800000 */
[----:B------:R-:W-:Y:S01]  /*05d0*/  IMAD.HI R10, R5, 0x4bda12f7, RZ ;  /* 0x4bda12f7050a7827 */ /* 0x000fe200078e02ff */
[----:B------:R-:W-:Y:S04]  /*05e0*/  BSSY.RECONVERGENT B1, `(.L_x_5) ;  /* 0x00000b3000017945 */ /* 0x000fe80003800200 */
[----:B------:R-:W-:-:S04]  /*05f0*/  SHF.R.U32.HI R11, RZ, 0x1f, R10 ;  /* 0x0000001fff0b7819 */ /* 0x000fc8000001160a */
[----:B------:R-:W-:Y:S02]  /*0600*/  LEA.HI.SX32 R10, R10, R11, 0x1d ;  /* 0x0000000b0a0a7211 */ /* 0x000fe400078feaff */
[----:B------:R-:W-:-:S03]  /*0610*/  SEL R11, RZ, 0x1, !P0 ;  /* 0x00000001ff0b7807 */ /* 0x000fc60004000000 */
[----:B------:R-:W-:-:S07]  /*0620*/  IMAD R10, R10, 0x3, RZ ;  /* 0x000000030a0a7824 */ /* 0x000fce00078e02ff */
.L_x_15:
[----:B------:R-:W-:Y:S01]  /*0630*/  PRMT R12, R7, 0x9910, RZ ;  /* 0x00009910070c7816 */ /* 0x000fe200000000ff */
[----:B------:R-:W-:Y:S04]  /*0640*/  BSSY.RECONVERGENT B0, `(.L_x_6) ;  /* 0x00000a4000007945 */ /* 0x000fe80003800200 */
        /* <DEDUP_REMOVED lines=11> */
[----:B------:R-:W-:-:S05]  /*0700*/  IMAD.IADD R14, R7, 0x1, -R12 ;  /* 0x00000001070e7824 */ /* 0x000fca00078e0a0c */
[----:B------:R-:W-:-:S13]  /*0710*/  ISETP.GT.AND P0, PT, R14, 0x2, PT ;  /* 0x000000020e00780c */ /* 0x000fda0003f04270 */
[----:B------:R-:W-:Y:S05]  /*0720*/  @P0 BRA `(.L_x_7) ;  /* 0x0000000800540947 */ /* 0x000fea0003800000 */
        /* <DEDUP_REMOVED lines=14> */
[----:B------:R-:W-:-:S05]  /*0810*/  VIADD R16, R16, 0x3 ;  /* 0x0000000310107836 */ /* 0x000fca0000000000 */
[----:B------:R-:W-:-:S04]  /*0820*/  LOP3.LUT R16, R16, 0xf, RZ, 0xc0, !PT ;  /* 0x0000000f10107812 */ /* 0x000fc800078ec0ff */
[----:B------:R-:W-:Y:S01]  /*0830*/  ISETP.NE.AND P0, PT, R16, RZ, PT ;  /* 0x000000ff1000720c */ /* 0x000fe20003f05270 */
[----:B------:R-:W-:-:S12]  /*0840*/  @!P3 BRA `(.L_x_9) ;  /* 0x0000000000e8b947 */ /* 0x000fd80003800000 */
[----:B------:R-:W-:Y:S02]  /*0850*/  IMAD.IADD R15, R0, 0x1, -R12 ;  /* 0x00000001000f7824 */ /* 0x000fe400078e0a0c */
[----:B------:R-:W-:Y:S02]  /*0860*/  IMAD.MOV.U32 R16, RZ, RZ, R24 ;  /* 0x000000ffff107224 */ /* 0x000fe400078e0018 */
[----:B------:R-:W-:-:S07]  /*0870*/  IMAD R15, R10, 0x9, R15 ;  /* 0x000000090a0f7824 */ /* 0x000fce00078e020f */
.L_x_10:
[----:B------:R-:W0:Y:S02]  /*0880*/  LDC.64 R12, c[0x0][0x380] ;  /* 0x0000e000ff0c7b82 */ /* 0x000e240000000a00 */
[----:B0-----:R-:W-:-:S05]  /*0890*/  IMAD.WIDE R12, R15, 0x4, R12 ;  /* 0x000000040f0c7825 */ /* 0x001fca00078e020c */
[----:B------:R-:W2:Y:S04]  /*08a0*/  LDG.E R17, desc[UR4][R12.64] ;  /* 0x000000040c117981 */ /* 0x000ea8000c1e1900 */
[----:B------:R-:W3:Y:S04]  /*08b0*/  LDG.E R19, desc[UR4][R12.64+0x4] ;  /* 0x000004040c137981 */ /* 0x000ee8000c1e1900 */
[----:B------:R-:W4:Y:S04]  /*08c0*/  LDG.E R20, desc[UR4][R12.64+0x8] ;  /* 0x000008040c147981 */ /* 0x000f28000c1e1900 */
[----:B------:R-:W5:Y:S04]  /*08d0*/  LDG.E R29, desc[UR4][R12.64+0x10] ;  /* 0x000010040c1d7981 */ /* 0x000f68000c1e1900 */
[----:B------:R-:W5:Y:S04]  /*08e0*/  LDG.E R18, desc[UR4][R12.64+0xc] ;  /* 0x00000c040c127981 */ /* 0x000f68000c1e1900 */
[----:B------:R-:W5:Y:S04]  /*08f0*/  LDG.E R27, desc[UR4][R12.64+0x14] ;  /* 0x000014040c1b7981 */ /* 0x000f68000c1e1900 */
[----:B------:R-:W5:Y:S04]  /*0900*/  LDG.E R25, desc[UR4][R12.64+0x18] ;  /* 0x000018040c197981 */ /* 0x000f68000c1e1900 */
[----:B------:R-:W5:Y:S01]  /*0910*/  LDG.E R21, desc[UR4][R12.64+0x20] ;  /* 0x000020040c157981 */ /* 0x000f62000c1e1900 */
[----:B--2---:R-:W-:-:S03]  /*0920*/  ISETP.NE.AND P1, PT, R17, R22, PT ;  /* 0x000000161100720c */ /* 0x004fc60003f25270 */
[----:B------:R-:W2:Y:S01]  /*0930*/  LDG.E R17, desc[UR4][R12.64+0x1c] ;  /* 0x00001c040c117981 */ /* 0x000ea2000c1e1900 */
[----:B---3--:R-:W-:-:S03]  /*0940*/  ISETP.NE.AND P2, PT, R19, R22, PT ;  /* 0x000000161300720c */ /* 0x008fc60003f45270 */
[----:B------:R-:W3:Y:S01]  /*0950*/  LDG.E R19, desc[UR4][R12.64+0x24] ;  /* 0x000024040c137981 */ /* 0x000ee2000c1e1900 */
[-C--:B----4-:R-:W-:Y:S02]  /*0960*/  ISETP.NE.AND P6, PT, R20, R22.reuse, PT ;  /* 0x000000161400720c */ /* 0x090fe40003fc5270 */
[----:B------:R-:W-:Y:S02]  /*0970*/  SEL R20, R11, RZ, P1 ;  /* 0x000000ff0b147207 */ /* 0x000fe40000800000 */
[----:B------:R-:W4:Y:S02]  /*0980*/  LDG.E R11, desc[UR4][R12.64+0x28] ;  /* 0x000028040c0b7981 */ /* 0x000f24000c1e1900 */
[----:B------:R-:W-:Y:S02]  /*0990*/  SEL R20, R20, RZ, P2 ;  /* 0x000000ff14147207 */ /* 0x000fe40001000000 */
[-C--:B-----5:R-:W-:Y:S02]  /*09a0*/  ISETP.NE.AND P2, PT, R29, R22.reuse, PT ;  /* 0x000000161d00720c */ /* 0x0a0fe40003f45270 */
[----:B------:R-:W5:Y:S01]  /*09b0*/  LDG.E R29, desc[UR4][R12.64+0x2c] ;  /* 0x00002c040c1d7981 */ /* 0x000f62000c1e1900 */
[----:B------:R-:W-:-:S02]  /*09c0*/  ISETP.NE.AND P1, PT, R18, R22, PT ;  /* 0x000000161200720c */ /* 0x000fc40003f25270 */
[----:B------:R-:W-:Y:S01]  /*09d0*/  SEL R20, R20, RZ, P6 ;  /* 0x000000ff14147207 */ /* 0x000fe20003000000 */
[----:B------:R-:W5:Y:S01]  /*09e0*/  LDG.E R18, desc[UR4][R12.64+0x3c] ;  /* 0x00003c040c127981 */ /* 0x000f62000c1e1900 */
[----:B------:R-:W-:-:S03]  /*09f0*/  ISETP.NE.AND P6, PT, R27, R22, PT ;  /* 0x000000161b00720c */ /* 0x000fc60003fc5270 */
[----:B------:R-:W5:Y:S01]  /*0a00*/  LDG.E R27, desc[UR4][R12.64+0x30] ;  /* 0x000030040c1b7981 */ /* 0x000f62000c1e1900 */
[----:B------:R-:W-:Y:S02]  /*0a10*/  SEL R20, R20, RZ, P1 ;  /* 0x000000ff14147207 */ /* 0x000fe40000800000 */
[-C--:B------:R-:W-:Y:S02]  /*0a20*/  ISETP.NE.AND P1, PT, R25, R22.reuse, PT ;  /* 0x000000161900720c */ /* 0x080fe40003f25270 */
[----:B------:R-:W5:Y:S01]  /*0a30*/  LDG.E R25, desc[UR4][R12.64+0x34] ;  /* 0x000034040c197981 */ /* 0x000f62000c1e1900 */
[----:B------:R-:W-:Y:S02]  /*0a40*/  SEL R20, R20, RZ, P2 ;  /* 0x000000ff14147207 */ /* 0x000fe40001000000 */
[----:B--2---:R-:W-:Y:S02]  /*0a50*/  ISETP.NE.AND P2, PT, R17, R22, PT ;  /* 0x000000161100720c */ /* 0x004fe40003f45270 */
[----:B------:R-:W2:Y:S01]  /*0a60*/  LDG.E R17, desc[UR4][R12.64+0x38] ;  /* 0x000038040c117981 */ /* 0x000ea2000c1e1900 */
[----:B------:R-:W-:-:S04]  /*0a70*/  SEL R20, R20, RZ, P6 ;  /* 0x000000ff14147207 */ /* 0x000fc80003000000 */
[----:B------:R-:W-:Y:S02]  /*0a80*/  SEL R20, R20, RZ, P1 ;  /* 0x000000ff14147207 */ /* 0x000fe40000800000 */
[-C--:B------:R-:W-:Y:S02]  /*0a90*/  ISETP.NE.AND P1, PT, R21, R22.reuse, PT ;  /* 0x000000161500720c */ /* 0x080fe40003f25270 */
[----:B------:R-:W-:Y:S02]  /*0aa0*/  SEL R20, R20, RZ, P2 ;  /* 0x000000ff14147207 */ /* 0x000fe40001000000 */
[-C--:B---3--:R-:W-:Y:S02]  /*0ab0*/  ISETP.NE.AND P2, PT, R19, R22.reuse, PT ;  /* 0x000000161300720c */ /* 0x088fe40003f45270 */
[----:B------:R-:W-:Y:S02]  /*0ac0*/  SEL R20, R20, RZ, P1 ;  /* 0x000000ff14147207 */ /* 0x000fe40000800000 */
[----:B----4-:R-:W-:-:S02]  /*0ad0*/  ISETP.NE.AND P1, PT, R11, R22, PT ;  /* 0x000000160b00720c */ /* 0x010fc40003f25270 */
[----:B------:R-:W-:Y:S01]  /*0ae0*/  SEL R20, R20, RZ, P2 ;  /* 0x000000ff14147207 */ /* 0x000fe20001000000 */
[----:B------:R-:W-:Y:S01]  /*0af0*/  VIADD R16, R16, 0x10 ;  /* 0x0000001010107836 */ /* 0x000fe20000000000 */
[-C--:B-----5:R-:W-:Y:S02]  /*0b00*/  ISETP.NE.AND P2, PT, R29, R22.reuse, PT ;  /* 0x000000161d00720c */ /* 0x0a0fe40003f45270 */
[----:B------:R-:W-:Y:S02]  /*0b10*/  SEL R20, R20, RZ, P1 ;  /* 0x000000ff14147207 */ /* 0x000fe40000800000 */
[----:B------:R-:W-:Y:S02]  /*0b20*/  ISETP.NE.AND P1, PT, R27, R22, PT ;  /* 0x000000161b00720c */ /* 0x000fe40003f25270 */
[----:B------:R-:W-:Y:S02]  /*0b30*/  SEL R20, R20, RZ, P2 ;  /* 0x000000ff14147207 */ /* 0x000fe40001000000 */
[----:B------:R-:W-:-:S02]  /*0b40*/  ISETP.NE.AND P6, PT, R16, RZ, PT ;  /* 0x000000ff1000720c */ /* 0x000fc40003fc5270 */
[----:B------:R-:W-:Y:S02]  /*0b50*/  ISETP.NE.AND P2, PT, R25, R22, PT ;  /* 0x000000161900720c */ /* 0x000fe40003f45270 */
[----:B------:R-:W-:-:S04]  /*0b60*/  SEL R20, R20, RZ, P1 ;  /* 0x000000ff14147207 */ /* 0x000fc80000800000 */
[----:B------:R-:W-:Y:S02]  /*0b70*/  SEL R20, R20, RZ, P2 ;  /* 0x000000ff14147207 */ /* 0x000fe40001000000 */
[-C--:B------:R-:W-:Y:S01]  /*0b80*/  ISETP.NE.AND P2, PT, R18, R22.reuse, PT ;  /* 0x000000161200720c */ /* 0x080fe20003f45270 */
[----:B------:R-:W-:Y:S02]  /*0b90*/  VIADD R14, R14, 0x10 ;  /* 0x000000100e0e7836 */ /* 0x000fe40000000000 */
[----:B------:R-:W-:Y:S01]  /*0ba0*/  VIADD R15, R15, 0x10 ;  /* 0x000000100f0f7836 */ /* 0x000fe20000000000 */
[----:B--2---:R-:W-:-:S04]  /*0bb0*/  ISETP.NE.AND P1, PT, R17, R22, PT ;  /* 0x000000161100720c */ /* 0x004fc80003f25270 */
[----:B------:R-:W-:-:S04]  /*0bc0*/  SEL R20, R20, RZ, P1 ;  /* 0x000000ff14147207 */ /* 0x000fc80000800000 */
[----:B------:R-:W-:Y:S01]  /*0bd0*/  SEL R11, R20, RZ, P2 ;  /* 0x000000ff140b7207 */ /* 0x000fe20001000000 */
[----:B------:R-:W-:Y:S06]  /*0be0*/  @P6 BRA `(.L_x_10) ;  /* 0xfffffffc00246947 */ /* 0x000fec000383ffff */
.L_x_9:
[----:B------:R-:W-:Y:S05]  /*0bf0*/  BSYNC.RECONVERGENT B5 ;  /* 0x0000000000057941 */ /* 0x000fea0003800200 */
.L_x_8:
[----:B------:R-:W-:Y:S05]  /*0c00*/  @!P0 BRA `(.L_x_7) ;  /* 0x00000004001c8947 */ /* 0x000fea0003800000 */
[----:B------:R-:W-:Y:S01]  /*0c10*/  IMAD R15, R2, 0x51, RZ ;  /* 0x00000051020f7824 */ /* 0x000fe200078e02ff */
[----:B------:R-:W-:Y:S01]  /*0c20*/  BSSY.RECONVERGENT B5, `(.L_x_11) ;  /* 0x0000020000057945 */ /* 0x000fe20003800200 */
[----:B------:R-:W-:Y:S02]  /*0c30*/  ISETP.NE.AND P0, PT, R8, RZ, PT ;  /* 0x000000ff0800720c */ /* 0x000fe40003f05270 */
[----:B------:R-:W-:Y:S01]  /*0c40*/  IMAD R15, R10, 0x9, R15 ;  /* 0x000000090a0f7824 */ /* 0x000fe200078e020f */
[----:B------:R-:W-:Y:S10]  /*0c50*/  @!P4 BRA `(.L_x_12) ;  /* 0x000000000070c947 */ /* 0x000ff40003800000 */
[----:B------:R-:W0:Y:S01]  /*0c60*/  LDC.64 R12, c[0x0][0x380] ;  /* 0x0000e000ff0c7b82 */ /* 0x000e220000000a00 */
[----:B------:R-:W-:-:S04]  /*0c70*/  IMAD.IADD R17, R15, 0x1, R14 ;  /* 0x000000010f117824 */ /* 0x000fc800078e020e */
        /* <DEDUP_REMOVED lines=9> */
[----:B------:R-:W-:Y:S01]  /*0d10*/  VIADD R14, R14, 0x8 ;  /* 0x000000080e0e7836 */ /* 0x000fe20000000000 */
[----:B--2---:R-:W-:-:S02]  /*0d20*/  ISETP.NE.AND P1, PT, R25, R22, PT ;  /* 0x000000161900720c */ /* 0x004fc40003f25270 */
[-C--:B---3--:R-:W-:Y:S02]  /*0d30*/  ISETP.NE.AND P2, PT, R27, R22.reuse, PT ;  /* 0x000000161b00720c */ /* 0x088fe40003f45270 */
[----:B------:R-:W-:Y:S02]  /*0d40*/  SEL R11, R11, RZ, P1 ;  /* 0x000000ff0b0b7207 */ /* 0x000fe40000800000 */
[-C--:B----4-:R-:W-:Y:S02]  /*0d50*/  ISETP.NE.AND P1, PT, R29, R22.reuse, PT ;  /* 0x000000161d00720c */ /* 0x090fe40003f25270 */
[----:B------:R-:W-:Y:S02]  /*0d60*/  SEL R11, R11, RZ, P2 ;  /* 0x000000ff0b0b7207 */ /* 0x000fe40001000000 */
[----:B-----5:R-:W-:Y:S02]  /*0d70*/  ISETP.NE.AND P2, PT, R16, R22, PT ;  /* 0x000000161000720c */ /* 0x020fe40003f45270 */
[----:B------:R-:W-:-:S02]  /*0d80*/  SEL R11, R11, RZ, P1 ;  /* 0x000000ff0b0b7207 */ /* 0x000fc40000800000 */
[-C--:B------:R-:W-:Y:S02]  /*0d90*/  ISETP.NE.AND P1, PT, R18, R22.reuse, PT ;  /* 0x000000161200720c */ /* 0x080fe40003f25270 */
[----:B------:R-:W-:Y:S02]  /*0da0*/  SEL R11, R11, RZ, P2 ;  /* 0x000000ff0b0b7207 */ /* 0x000fe40001000000 */
[-C--:B------:R-:W-:Y:S02]  /*0db0*/  ISETP.NE.AND P2, PT, R19, R22.reuse, PT ;  /* 0x000000161300720c */ /* 0x080fe40003f45270 */
[----:B------:R-:W-:Y:S02]  /*0dc0*/  SEL R11, R11, RZ, P1 ;  /* 0x000000ff0b0b7207 */ /* 0x000fe40000800000 */
[----:B------:R-:W-:Y:S02]  /*0dd0*/  ISETP.NE.AND P1, PT, R17, R22, PT ;  /* 0x000000161100720c */ /* 0x000fe40003f25270 */
[----:B------:R-:W-:-:S02]  /*0de0*/  SEL R11, R11, RZ, P2 ;  /* 0x000000ff0b0b7207 */ /* 0x000fc40001000000 */
[----:B------:R-:W-:Y:S02]  /*0df0*/  ISETP.NE.AND P2, PT, R21, R22, PT ;  /* 0x000000161500720c */ /* 0x000fe40003f45270 */
[----:B------:R-:W-:-:S04]  /*0e00*/  SEL R11, R11, RZ, P1 ;  /* 0x000000ff0b0b7207 */ /* 0x000fc80000800000 */
[----:B------:R-:W-:-:S07]  /*0e10*/  SEL R11, R11, RZ, P2 ;  /* 0x000000ff0b0b7207 */ /* 0x000fce0001000000 */
.L_x_12:
[----:B------:R-:W-:Y:S05]  /*0e20*/  BSYNC.RECONVERGENT B5 ;  /* 0x0000000000057941 */ /* 0x000fea0003800200 */
.L_x_11:
[----:B------:R-:W-:Y:S05]  /*0e30*/  @!P0 BRA `(.L_x_7) ;  /* 0x0000000000908947 */ /* 0x000fea0003800000 */
[----:B------:R-:W-:Y:S01]  /*0e40*/  BSSY.RECONVERGENT B5, `(.L_x_13) ;  /* 0x0000013000057945 */ /* 0x000fe20003800200 */
[----:B------:R-:W-:-:S03]  /*0e50*/  ISETP.NE.AND P0, PT, R23, RZ, PT ;  /* 0x000000ff1700720c */ /* 0x000fc60003f05270 */
[----:B------:R-:W-:Y:S10]  /*0e60*/  @!P5 BRA `(.L_x_14) ;  /* 0x000000000040d947 */ /* 0x000ff40003800000 */
[----:B------:R-:W0:Y:S01]  /*0e70*/  LDC.64 R12, c[0x0][0x380] ;  /* 0x0000e000ff0c7b82 */ /* 0x000e220000000a00 */
[----:B------:R-:W-:-:S04]  /*0e80*/  IMAD.IADD R17, R15, 0x1, R14 ;  /* 0x000000010f117824 */ /* 0x000fc800078e020e */
[----:B0-----:R-:W-:-:S05]  /*0e90*/  IMAD.WIDE R12, R17, 0x4, R12 ;  /* 0x00000004110c7825 */ /* 0x001fca00078e020c */
[----:B------:R-:W2:Y:S04]  /*0ea0*/  LDG.E R17, desc[UR4][R12.64] ;  /* 0x000000040c117981 */ /* 0x000ea8000c1e1900 */
[----:B------:R-:W3:Y:S04]  /*0eb0*/  LDG.E R19, desc[UR4][R12.64+0x4] ;  /* 0x000004040c137981 */ /* 0x000ee8000c1e1900 */
[----:B------:R-:W4:Y:S04]  /*0ec0*/  LDG.E R21, desc[UR4][R12.64+0x8] ;  /* 0x000008040c157981 */ /* 0x000f28000c1e1900 */
        /* <DEDUP_REMOVED lines=8> */
[----:B------:R-:W-:-:S04]  /*0f50*/  SEL R11, R11, RZ, P1 ;  /* 0x000000ff0b0b7207 */ /* 0x000fc80000800000 */
[----:B------:R-:W-:-:S07]  /*0f60*/  SEL R11, R11, RZ, P2 ;  /* 0x000000ff0b0b7207 */ /* 0x000fce0001000000 */
.L_x_14:
[----:B------:R-:W-:Y:S05]  /*0f70*/  BSYNC.RECONVERGENT B5 ;  /* 0x0000000000057941 */ /* 0x000fea0003800200 */
.L_x_13:
[----:B------:R-:W-:Y:S05]  /*0f80*/  @!P0 BRA `(.L_x_7) ;  /* 0x00000000003c8947 */ /* 0x000fea0003800000 */
[----:B------:R-:W0:Y:S01]  /*0f90*/  LDC.64 R12, c[0x0][0x380] ;  /* 0x0000e000ff0c7b82 */ /* 0x000e220000000a00 */
[----:B------:R-:W-:-:S04]  /*0fa0*/  IMAD.IADD R15, R15, 0x1, R14 ;  /* 0x000000010f0f7824 */ /* 0x000fc800078e020e */
[----:B0-----:R-:W-:-:S05]  /*0fb0*/  IMAD.WIDE R12, R15, 0x4, R12 ;  /* 0x000000040f0c7825 */ /* 0x001fca00078e020c */
[----:B------:R-:W2:Y:S01]  /*0fc0*/  LDG.E R15, desc[UR4][R12.64] ;  /* 0x000000040c0f7981 */ /* 0x000ea2000c1e1900 */
[----:B------:R-:W-:Y:S02]  /*0fd0*/  ISETP.NE.AND P1, PT, R23, 0x1, PT ;  /* 0x000000011700780c */ /* 0x000fe40003f25270 */
[----:B--2---:R-:W-:-:S04]  /*0fe0*/  ISETP.NE.AND P0, PT, R15, R22, PT ;  /* 0x000000160f00720c */ /* 0x004fc80003f05270 */
[----:B------:R-:W-:-:S07]  /*0ff0*/  SEL R11, R11, RZ, P0 ;  /* 0x000000ff0b0b7207 */ /* 0x000fce0000000000 */
[----:B------:R-:W-:Y:S05]  /*1000*/  @!P1 BRA `(.L_x_7) ;  /* 0x00000000001c9947 */ /* 0x000fea0003800000 */
[----:B------:R-:W-:Y:S01]  /*1010*/  ISETP.NE.AND P1, PT, R23, 0x2, PT ;  /* 0x000000021700780c */ /* 0x000fe20003f25270 */
[----:B------:R-:W2:-:S12]  /*1020*/  LDG.E R15, desc[UR4][R12.64+0x4] ;  /* 0x000004040c0f7981 */ /* 0x000e98000c1e1900 */
[----:B------:R-:W3:Y:S01]  /*1030*/  @P1 LDG.E R17, desc[UR4][R12.64+0x8] ;  /* 0x000008040c111981 */ /* 0x000ee2000c1e1900 */
[----:B--2---:R-:W-:-:S04]  /*1040*/  ISETP.NE.AND P0, PT, R15, R22, PT ;  /* 0x000000160f00720c */ /* 0x004fc80003f05270 */
[----:B------:R-:W-:Y:S02]  /*1050*/  SEL R11, R11, RZ, P0 ;  /* 0x000000ff0b0b7207 */ /* 0x000fe40000000000 */
[----:B---3--:R-:W-:-:S04]  /*1060*/  @P1 ISETP.NE.AND P2, PT, R17, R22, PT ;  /* 0x000000161100120c */ /* 0x008fc80003f45270 */
[----:B------:R-:W-:-:S09]  /*1070*/  @P1 SEL R11, R11, RZ, P2 ;  /* 0x000000ff0b0b1207 */ /* 0x000fd20001000000 */
.L_x_7:
[----:B------:R-:W-:Y:S05]  /*1080*/  BSYNC.RECONVERGENT B0 ;  /* 0x0000000000007941 */ /* 0x000fea0003800200 */
.L_x_6:
[----:B------:R-:W-:-:S05]  /*1090*/  IMAD.HI R12, R5, 0x4bda12f7, RZ ;  /* 0x4bda12f7050c7827 */ /* 0x000fca00078e02ff */
[----:B------:R-:W-:-:S04]  /*10a0*/  SHF.R.U32.HI R13, RZ, 0x1f, R12 ;  /* 0x0000001fff0d7819 */ /* 0x000fc8000001160c */
[----:B------:R-:W-:-:S05]  /*10b0*/  LEA.HI.SX32 R13, R12, R13, 0x1d ;  /* 0x0000000d0c0d7211 */ /* 0x000fca00078feaff */
[----:B------:R-:W-:-:S05]  /*10c0*/  IMAD R13, R13, 0x3, RZ ;  /* 0x000000030d0d7824 */ /* 0x000fca00078e02ff */
[----:B------:R-:W-:-:S04]  /*10d0*/  VIMNMX R13, PT, PT, R13, 0x2, !PT ;  /* 0x000000020d0d7848 */ /* 0x000fc80007fe0100 */
[C---:B------:R-:W-:Y:S01]  /*10e0*/  ISETP.NE.AND P0, PT, R10.reuse, R13, PT ;  /* 0x0000000d0a00720c */ /* 0x040fe20003f05270 */
[----:B------:R-:W-:-:S12]  /*10f0*/  VIADD R10, R10, 0x1 ;  /* 0x000000010a0a7836 */ /* 0x000fd80000000000 */
[----:B------:R-:W-:Y:S05]  /*1100*/  @P0 BRA `(.L_x_15) ;  /* 0xfffffff400480947 */ /* 0x000fea000383ffff */
[----:B------:R-:W-:Y:S05]  /*1110*/  BSYNC.RECONVERGENT B1 ;  /* 0x0000000000017941 */ /* 0x000fea0003800200 */
.L_x_5:
[----:B------:R-:W-:-:S13]  /*1120*/  ISETP.EQ.AND P0, PT, R11, 0x1, PT ;  /* 0x000000010b00780c */ /* 0x000fda0003f02270 */
.L_x_4:
[----:B------:R-:W-:Y:S05]  /*1130*/  BSYNC.RECONVERGENT B2 ;  /* 0x0000000000027941 */ /* 0x000fea0003800200 */
.L_x_3:
[----:B------:R-:W-:Y:S04]  /*1140*/  BSSY.RECONVERGENT B0, `(.L_x_16) ;  /* 0x000007b000007945 */ /* 0x000fe80003800200 */
[----:B------:R-:W-:Y:S05]  /*1150*/  @!P0 BRA `(.L_x_17) ;  /* 0x0000000400e48947 */ /* 0x000fea0003800000 */
[----:B------:R-:W0:Y:S01]  /*1160*/  S2R R11, SR_LANEID ;  /* 0x00000000000b7919 */ /* 0x000e220000000000 */
[----:B------:R-:W-:Y:S01]  /*1170*/  VOTEU.ANY UR6, UPT, PT ;  /* 0x0000000000067886 */ /* 0x000fe200038e0100 */
[----:B------:R-:W1:Y:S01]  /*1180*/  LDC.64 R14, c[0x0][0x398] ;  /* 0x0000e600ff0e7b82 */ /* 0x000e620000000a00 */
[----:B------:R-:W0:Y:S01]  /*1190*/  FLO.U32 R16, UR6 ;  /* 0x0000000600107d00 */ /* 0x000e2200080e0000 */
[----:B------:R-:W2:Y:S06]  /*11a0*/  S2R R0, SR_LTMASK ;  /* 0x0000000000007919 */ /* 0x000eac0000003900 */
[----:B------:R-:W3:Y:S01]  /*11b0*/  LDC.64 R12, c[0x0][0x388] ;  /* 0x0000e200ff0c7b82 */ /* 0x000ee20000000a00 */
[----:B------:R-:W1:Y:S01]  /*11c0*/  POPC R17, UR6 ;  /* 0x0000000600117d09 */ /* 0x000e620008000000 */
[----:B0-----:R-:W-:-:S06]  /*11d0*/  ISETP.EQ.U32.AND P0, PT, R16, R11, PT ;  /* 0x0000000b1000720c */ /* 0x001fcc0003f02070 */
[----:B------:R-:W0:Y:S07]  /*11e0*/  LDC.64 R10, c[0x0][0x380] ;  /* 0x0000e000ff0a7b82 */ /* 0x000e2e0000000a00 */
[----:B-1----:R-:W4:Y:S01]  /*11f0*/  @P0 ATOMG.E.ADD.STRONG.GPU PT, R15, desc[UR4][R14.64], R17 ;  /* 0x800000110e0f09a8 */ /* 0x002f2200081ef104 */
[----:B--2---:R-:W-:Y:S01]  /*1200*/  LOP3.LUT R18, R0, UR6, RZ, 0xc0, !PT ;  /* 0x0000000600127c12 */ /* 0x004fe2000f8ec0ff */
[----:B------:R-:W-:Y:S02]  /*1210*/  IMAD.MOV.U32 R27, RZ, RZ, RZ ;  /* 0x000000ffff1b7224 */ /* 0x000fe400078e00ff */
[----:B------:R-:W-:-:S03]  /*1220*/  IMAD.MOV.U32 R0, RZ, RZ, RZ ;  /* 0x000000ffff007224 */ /* 0x000fc600078e00ff */
[----:B------:R-:W1:Y:S01]  /*1230*/  POPC R18, R18 ;  /* 0x0000001200127309 */ /* 0x000e620000000000 */
[----:B----4-:R-:W1:Y:S02]  /*1240*/  SHFL.IDX PT, R25, R15, R16, 0x1f ;  /* 0x00001f100f197589 */ /* 0x010e6400000e0000 */
[----:B01-3--:R-:W-:-:S07]  /*1250*/  IMAD.IADD R25, R25, 0x1, R18 ;  /* 0x0000000119197824 */ /* 0x00bfce00078e0212 */
.L_x_18:
[----:B-1----:R-:W-:Y:S02]  /*1260*/  IMAD R26, R27, 0x9, RZ ;  /* 0x000000091b1a7824 */ /* 0x002fe400078e02ff */
[----:B------:R-:W-:-:S04]  /*1270*/  IMAD R17, R2, 0x51, RZ ;  /* 0x0000005102117824 */ /* 0x000fc800078e02ff */
[----:B------:R-:W-:-:S04]  /*1280*/  IMAD.IADD R17, R17, 0x1, R26 ;  /* 0x0000000111117824 */ /* 0x000fc800078e021a */
[----:B------:R-:W-:-:S05]  /*1290*/  IMAD.WIDE R16, R17, 0x4, R10 ;  /* 0x0000000411107825 */ /* 0x000fca00078e020a */
[----:B------:R-:W2:Y:S01]  /*12a0*/  LDG.E R29, desc[UR4][R16.64] ;  /* 0x00000004101d7981 */ /* 0x000ea2000c1e1900 */
[----:B------:R-:W-:Y:S01]  /*12b0*/  ISETP.NE.AND P0, PT, R27, R6, PT ;  /* 0x000000061b00720c */ /* 0x000fe20003f05270 */
[----:B------:R-:W-:-:S03]  /*12c0*/  IMAD R15, R25, 0x51, R26 ;  /* 0x00000051190f7824 */ /* 0x000fc600078e021a */
[----:B------:R-:W-:Y:S01]  /*12d0*/  ISETP.EQ.AND P1, PT, R7, RZ, !P0 ;  /* 0x000000ff0700720c */ /* 0x000fe20004722270 */
[----:B------:R-:W-:-:S03]  /*12e0*/  IMAD.WIDE R14, R15, 0x4, R12 ;  /* 0x000000040f0e7825 */ /* 0x000fc600078e020c */
[----:B--2---:R-:W-:Y:S02]  /*12f0*/  ISETP.NE.OR P2, PT, R29, RZ, P1 ;  /* 0x000000ff1d00720c */ /* 0x004fe40000f45670 */
[----:B------:R-:W-:Y:S11]  /*1300*/  STG.E desc[UR4][R14.64], R29 ;  /* 0x0000001d0e007986 */ /* 0x000ff6000c101904 */
[----:B------:R-:W0:Y:S01]  /*1310*/  @!P2 LDC.64 R18, c[0x0][0x3a0] ;  /* 0x0000e800ff12ab82 */ /* 0x000e220000000a00 */
[----:B------:R-:W-:-:S04]  /*1320*/  @!P2 IMAD R21, R25, 0x51, R0 ;  /* 0x000000511915a824 */ /* 0x000fc800078e0200 */
[----:B0-----:R-:W-:-:S05]  /*1330*/  @!P2 IMAD.WIDE R18, R21, 0x4, R18 ;  /* 0x000000041512a825 */ /* 0x001fca00078e0212 */
[----:B------:R0:W-:Y:S04]  /*1340*/  @!P2 STG.E desc[UR4][R18.64], R26 ;  /* 0x0000001a1200a986 */ /* 0x0001e8000c101904 */
[----:B------:R-:W2:Y:S01]  /*1350*/  LDG.E R28, desc[UR4][R16.64+0x4] ;  /* 0x00000404101c7981 */ /* 0x000ea2000c1e1900 */
[----:B------:R-:W-:Y:S01]  /*1360*/  ISETP.EQ.AND P1, PT, R7, 0x1, !P0 ;  /* 0x000000010700780c */ /* 0x000fe20004722270 */
[----:B------:R-:W-:-:S03]  /*1370*/  @!P2 VIADD R0, R0, 0x1 ;  /* 0x000000010000a836 */ /* 0x000fc60000000000 */
[----:B--2---:R-:W-:Y:S01]  /*1380*/  ISETP.NE.OR P1, PT, R28, RZ, P1 ;  /* 0x000000ff1c00720c */ /* 0x004fe20000f25670 */
[----:B------:R-:W-:-:S12]  /*1390*/  STG.E desc[UR4][R14.64+0x4], R28 ;  /* 0x0000041c0e007986 */ /* 0x000fd8000c101904 */
[----:B------:R-:W1:Y:S01]  /*13a0*/  @!P1 LDC.64 R20, c[0x0][0x3a0] ;  /* 0x0000e800ff149b82 */ /* 0x000e620000000a00 */
[----:B0-----:R-:W-:Y:S02]  /*13b0*/  @!P1 IMAD R19, R25, 0x51, R0 ;  /* 0x0000005119139824 */ /* 0x001fe400078e0200 */
[----:B------:R-:W-:Y:S02]  /*13c0*/  @!P1 VIADD R29, R26, 0x1 ;  /* 0x000000011a1d9836 */ /* 0x000fe40000000000 */
[----:B-1----:R-:W-:-:S05]  /*13d0*/  @!P1 IMAD.WIDE R20, R19, 0x4, R20 ;  /* 0x0000000413149825 */ /* 0x002fca00078e0214 */
[----:B------:R0:W-:Y:S04]  /*13e0*/  @!P1 STG.E desc[UR4][R20.64], R29 ;  /* 0x0000001d14009986 */ /* 0x0001e8000c101904 */
[----:B0-----:R-:W2:Y:S01]  /*13f0*/  LDG.E R29, desc[UR4][R16.64+0x8] ;  /* 0x00000804101d7981 */ /* 0x001ea2000c1e1900 */
[----:B------:R-:W-:Y:S01]  /*1400*/  ISETP.EQ.AND P2, PT, R7, 0x2, !P0 ;  /* 0x000000020700780c */ /* 0x000fe20004742270 */
[----:B------:R-:W-:-:S03]  /*1410*/  @!P1 VIADD R0, R0, 0x1 ;  /* 0x0000000100009836 */ /* 0x000fc60000000000 */
[----:B--2---:R-:W-:Y:S01]  /*1420*/  ISETP.NE.OR P2, PT, R29, RZ, P2 ;  /* 0x000000ff1d00720c */ /* 0x004fe20001745670 */
[----:B------:R0:W-:-:S12]  /*1430*/  STG.E desc[UR4][R14.64+0x8], R29 ;  /* 0x0000081d0e007986 */ /* 0x0001d8000c101904 */
[----:B------:R-:W1:Y:S01]  /*1440*/  @!P2 LDC.64 R18, c[0x0][0x3a0] ;  /* 0x0000e800ff12ab82 */ /* 0x000e620000000a00 */
[----:B------:R-:W-:-:S04]  /*1450*/  @!P2 IMAD R28, R25, 0x51, R0 ;  /* 0x00000051191ca824 */ /* 0x000fc800078e0200 */
[----:B-1----:R-:W-:-:S04]  /*1460*/  @!P2 IMAD.WIDE R18, R28, 0x4, R18 ;  /* 0x000000041c12a825 */ /* 0x002fc800078e0212 */
[----:B------:R-:W-:-:S05]  /*1470*/  @!P2 VIADD R28, R26, 0x2 ;  /* 0x000000021a1ca836 */ /* 0x000fca0000000000 */
[----:B------:R1:W-:Y:S04]  /*1480*/  @!P2 STG.E desc[UR4][R18.64], R28 ;  /* 0x0000001c1200a986 */ /* 0x0003e8000c101904 */
[----:B0-----:R-:W2:Y:S01]  /*1490*/  LDG.E R29, desc[UR4][R16.64+0xc] ;  /* 0x00000c04101d7981 */ /* 0x001ea2000c1e1900 */
[----:B------:R-:W-:Y:S01]  /*14a0*/  ISETP.EQ.AND P1, PT, R7, 0x3, !P0 ;  /* 0x000000030700780c */ /* 0x000fe20004722270 */
[----:B------:R-:W-:-:S03]  /*14b0*/  @!P2 VIADD R0, R0, 0x1 ;  /* 0x000000010000a836 */ /* 0x000fc60000000000 */
[----:B--2---:R-:W-:Y:S01]  /*14c0*/  ISETP.NE.OR P1, PT, R29, RZ, P1 ;  /* 0x000000ff1d00720c */ /* 0x004fe20000f25670 */
[----:B------:R0:W-:-:S12]  /*14d0*/  STG.E desc[UR4][R14.64+0xc], R29 ;  /* 0x00000c1d0e007986 */ /* 0x0001d8000c101904 */
[----:B------:R-:W2:Y:S01]  /*14e0*/  @!P1 LDC.64 R20, c[0x0][0x3a0] ;  /* 0x0000e800ff149b82 */ /* 0x000ea20000000a00 */
[----:B-1----:R-:W-:Y:S02]  /*14f0*/  @!P1 IMAD R19, R25, 0x51, R0 ;  /* 0x0000005119139824 */ /* 0x002fe400078e0200 */
[----:B0-----:R-:W-:Y:S02]  /*1500*/  @!P1 VIADD R29, R26, 0x3 ;  /* 0x000000031a1d9836 */ /* 0x001fe40000000000 */
[----:B--2---:R-:W-:-:S05]  /*1510*/  @!P1 IMAD.WIDE R20, R19, 0x4, R20 ;  /* 0x0000000413149825 */ /* 0x004fca00078e0214 */
        /* <DEDUP_REMOVED lines=35> */
[----:B------:R1:W-:-:S12]  /*1750*/  STG.E desc[UR4][R14.64+0x1c], R28 ;  /* 0x00001c1c0e007986 */ /* 0x0003d8000c101904 */
[----:B------:R-:W2:Y:S01]  /*1760*/  @!P1 LDC.64 R20, c[0x0][0x3a0] ;  /* 0x0000e800ff149b82 */ /* 0x000ea20000000a00 */
[----:B0-----:R-:W-:Y:S02]  /*1770*/  @!P1 IMAD R19, R25, 0x51, R0 ;  /* 0x0000005119139824 */ /* 0x001fe400078e0200 */
[----:B------:R-:W-:Y:S02]  /*1780*/  @!P1 VIADD R29, R26, 0x7 ;  /* 0x000000071a1d9836 */ /* 0x000fe40000000000 */
[----:B--2---:R-:W-:-:S05]  /*1790*/  @!P1 IMAD.WIDE R20, R19, 0x4, R20 ;  /* 0x0000000413149825 */ /* 0x004fca00078e0214 */
[----:B------:R1:W-:Y:S04]  /*17a0*/  @!P1 STG.E desc[UR4][R20.64], R29 ;  /* 0x0000001d14009986 */ /* 0x0003e8000c101904 */
[----:B------:R-:W2:Y:S01]  /*17b0*/  LDG.E R17, desc[UR4][R16.64+0x20] ;  /* 0x0000200410117981 */ /* 0x000ea2000c1e1900 */
[----:B------:R-:W-:Y:S01]  /*17c0*/  ISETP.EQ.AND P0, PT, R7, 0x8, !P0 ;  /* 0x000000080700780c */ /* 0x000fe20004702270 */
[----:B------:R-:W-:Y:S02]  /*17d0*/  @!P1 VIADD R0, R0, 0x1 ;  /* 0x0000000100009836 */ /* 0x000fe40000000000 */
[----:B------:R-:W-:-:S05]  /*17e0*/  VIADD R27, R27, 0x1 ;  /* 0x000000011b1b7836 */ /* 0x000fca0000000000 */
[----:B------:R-:W-:Y:S02]  /*17f0*/  ISETP.NE.AND P1, PT, R27, 0x9, PT ;  /* 0x000000091b00780c */ /* 0x000fe40003f25270 */
[----:B--2---:R-:W-:Y:S01]  /*1800*/  ISETP.NE.OR P0, PT, R17, RZ, P0 ;  /* 0x000000ff1100720c */ /* 0x004fe20000705670 */
[----:B------:R1:W-:-:S12]  /*1810*/  STG.E desc[UR4][R14.64+0x20], R17 ;  /* 0x000020110e007986 */ /* 0x0003d8000c101904 */
[----:B------:R-:W0:Y:S01]  /*1820*/  @!P0 LDC.64 R18, c[0x0][0x3a0] ;  /* 0x0000e800ff128b82 */ /* 0x000e220000000a00 */
[----:B------:R-:W-:Y:S02]  /*1830*/  @!P0 IMAD R16, R25, 0x51, R0 ;  /* 0x0000005119108824 */ /* 0x000fe400078e0200 */
[----:B------:R-:W-:Y:S02]  /*1840*/  @!P0 VIADD R26, R26, 0x8 ;  /* 0x000000081a1a8836 */ /* 0x000fe40000000000 */
[----:B------:R-:W-:Y:S02]  /*1850*/  @!P0 VIADD R0, R0, 0x1 ;  /* 0x0000000100008836 */ /* 0x000fe40000000000 */
[----:B0-----:R-:W-:-:S05]  /*1860*/  @!P0 IMAD.WIDE R18, R16, 0x4, R18 ;  /* 0x0000000410128825 */ /* 0x001fca00078e0212 */
[----:B------:R1:W-:Y:S01]  /*1870*/  @!P0 STG.E desc[UR4][R18.64], R26 ;  /* 0x0000001a12008986 */ /* 0x0003e2000c101904 */
[----:B------:R-:W-:Y:S05]  /*1880*/  @P1 BRA `(.L_x_18) ;  /* 0xfffffff800741947 */ /* 0x000fea000383ffff */
[----:B------:R-:W0:Y:S01]  /*1890*/  LDC.64 R10, c[0x0][0x3a8] ;  /* 0x0000ea00ff0a7b82 */ /* 0x000e220000000a00 */
[----:B-1----:R-:W-:-:S04]  /*18a0*/  IMAD R15, R25, 0x51, R5 ;  /* 0x00000051190f7824 */ /* 0x002fc800078e0205 */
[----:B------:R-:W-:-:S04]  /*18b0*/  IMAD.WIDE R12, R15, 0x4, R12 ;  /* 0x000000040f0c7825 */ /* 0x000fc800078e020c */
[----:B0-----:R-:W-:-:S05]  /*18c0*/  IMAD.WIDE R10, R25, 0x4, R10 ;  /* 0x00000004190a7825 */ /* 0x001fca00078e020a */
[----:B------:R0:W-:Y:S04]  /*18d0*/  STG.E desc[UR4][R10.64], R0 ;  /* 0x000000000a007986 */ /* 0x0001e8000c101904 */
[----:B------:R0:W-:Y:S02]  /*18e0*/  STG.E desc[UR4][R12.64], R22 ;  /* 0x000000160c007986 */ /* 0x0001e4000c101904 */
.L_x_17:
[----:B------:R-:W-:Y:S05]  /*18f0*/  BSYNC.RECONVERGENT B0 ;  /* 0x0000000000007941 */ /* 0x000fea0003800200 */
.L_x_16:
[----:B0-----:R-:W-:-:S05]  /*1900*/  VIADD R22, R22, 0x1 ;  /* 0x0000000116167836 */ /* 0x001fca0000000000 */
[----:B------:R-:W-:-:S13]  /*1910*/  ISETP.NE.AND P0, PT, R22, 0xa, PT ;  /* 0x0000000a1600780c */ /* 0x000fda0003f05270 */
[----:B------:R-:W-:Y:S05]  /*1920*/  @P0 BRA `(.L_x_19) ;  /* 0xffffffe800780947 */ /* 0x000fea000383ffff */
.L_x_2:
[----:B------:R-:W-:Y:S05]  /*1930*/  BSYNC.RECONVERGENT B3 ;  /* 0x0000000000037941 */ /* 0x000fea0003800200 */
.L_x_1:
[----:B------:R-:W-:Y:S01]  /*1940*/  IMAD R0, R2, 0x51, RZ ;  /* 0x0000005102007824 */ /* 0x000fe200078e02ff */
[----:B------:R-:W-:-:S03]  /*1950*/  ISETP.NE.AND P1, PT, R4, RZ, PT ;  /* 0x000000ff0400720c */ /* 0x000fc60003f25270 */
[----:B------:R-:W-:-:S05]  /*1960*/  VIADD R0, R0, 0x50 ;  /* 0x0000005000007836 */ /* 0x000fca0000000000 */
[C---:B------:R-:W-:Y:S01]  /*1970*/  ISETP.GE.AND P0, PT, R3.reuse, R0, PT ;  /* 0x000000000300720c */ /* 0x040fe20003f06270 */
[----:B------:R-:W-:-:S12]  /*1980*/  VIADD R3, R3, 0x1 ;  /* 0x0000000103037836 */ /* 0x000fd80000000000 */
[----:B------:R-:W-:Y:S05]  /*1990*/  @!P0 BRA P1, `(.L_x_20) ;  /* 0xffffffe400c48947 */ /* 0x000fea000083ffff */
[----:B------:R-:W-:Y:S05]  /*19a0*/  BSYNC.RECONVERGENT B4 ;  /* 0x0000000000047941 */ /* 0x000fea0003800200 */
.L_x_0:
[----:B------:R-:W0:Y:S01]  /*19b0*/  LDCU UR6, c[0x0][0x360] ;  /* 0x00006c00ff0677ac */ /* 0x000e220008000800 */
[----:B------:R-:W0:Y:S01]  /*19c0*/  LDC R3, c[0x0][0x370] ;  /* 0x0000dc00ff037b82 */ /* 0x000e220000000800 */
[----:B------:R-:W1:Y:S01]  /*19d0*/  LDCU UR7, c[0x0][0x390] ;  /* 0x00007200ff0777ac */ /* 0x000e620008000800 */
[----:B0-----:R-:W-:-:S05]  /*19e0*/  IMAD R2, R3, UR6, R2 ;  /* 0x0000000603027c24 */ /* 0x001fca000f8e0202 */
[----:B-1----:R-:W-:-:S13]  /*19f0*/  ISETP.GE.AND P0, PT, R2, UR7, PT ;  /* 0x0000000702007c0c */ /* 0x002fda000bf06270 */
[----:B------:R-:W-:Y:S05]  /*1a00*/  @!P0 BRA `(.L_x_21) ;  /* 0xffffffe400a08947 */ /* 0x000fea000383ffff */
[----:B------:R-:W-:Y:S05]  /*1a10*/  EXIT ;  /* 0x000000000000794d */ /* 0x000fea0003800000 */
.L_x_22:
[----:B------:R-:W-:-:S00]  /*1a20*/  BRA `(.L_x_22) ;  /* 0xfffffffc00fc7947 */ /* 0x000fc0000383ffff */
[----:B------:R-:W-:-:S00]  /*1a30*/  NOP ;  /* 0x0000000000007918 */ /* 0x000fc00000000000 */
        /* <DEDUP_REMOVED lines=12> */
.L_x_304:


//--------------------- .text._Z9backtrackPiiS_S_S_S_ --------------------------
	.section	.text._Z9backtrackPiiS_S_S_S_,"ax",@progbits
	.align	128
        .global         _Z9backtrackPiiS_S_S_S_
        .type           _Z9backtrackPiiS_S_S_S_,@function
        .size           _Z9backtrackPiiS_S_S_S_,(.L_x_305 - _Z9backtrackPiiS_S_S_S_)
        .other          _Z9backtrackPiiS_S_S_S_,@"STO_CUDA_ENTRY STV_DEFAULT"
_Z9backtrackPiiS_S_S_S_:
.text._Z9backtrackPiiS_S_S_S_:
[----:B------:R-:W0:Y:S08]  /*0000*/  LDC R1, c[0x0][0x37c] ;  /* 0x0000df00ff017b82 */ /* 0x000e300000000800 */
[----:B------:R-:W1:Y:S01]  /*0010*/  LDC.64 R2, c[0x0][0x3a0] ;  /* 0x0000e800ff027b82 */ /* 0x000e620000000a00 */
[----:B------:R-:W1:Y:S01]  /*0020*/  LDCU.64 UR4, c[0x0][0x358] ;  /* 0x00006b00ff0477ac */ /* 0x000e620008000a00 */
[----:B------:R-:W2:Y:S01]  /*0030*/  S2R R21, SR_CTAID.X ;  /* 0x0000000000157919 */ /* 0x000ea20000002500 */
[----:B0-----:R-:W-:Y:S01]  /*0040*/  VIADD R1, R1, 0xffffffe8 ;  /* 0xffffffe801017836 */ /* 0x001fe20000000000 */
[----:B------:R-:W2:Y:S01]  /*0050*/  S2R R0, SR_TID.X ;  /* 0x0000000000007919 */ /* 0x000ea20000002100 */
[----:B------:R-:W2:Y:S01]  /*0060*/  LDCU UR6, c[0x0][0x360] ;  /* 0x00006c00ff0677ac */ /* 0x000ea20008000800 */
[----:B------:R-:W0:Y:S01]  /*0070*/  LDCU UR7, c[0x0][0x388] ;  /* 0x00007100ff0777ac */ /* 0x000e220008000800 */
[----:B-1----:R-:W3:Y:S01]  /*0080*/  LDG.E R2, desc[UR4][R2.64] ;  /* 0x0000000402027981 */ /* 0x002ee2000c1e1900 */
[----:B--2---:R-:W-:-:S05]  /*0090*/  IMAD R21, R21, UR6, R0 ;  /* 0x0000000615157c24 */ /* 0x004fca000f8e0200 */
[----:B0-----:R-:W-:-:S04]  /*00a0*/  ISETP.GE.AND P0, PT, R21, UR7, PT ;  /* 0x0000000715007c0c */ /* 0x001fc8000bf06270 */
[----:B---3--:R-:W-:-:S13]  /*00b0*/  ISETP.NE.OR P0, PT, R2, RZ, P0 ;  /* 0x000000ff0200720c */ /* 0x008fda0000705670 */
[----:B------:R-:W-:Y:S05]  /*00c0*/  @P0 EXIT ;  /* 0x000000000000094d */ /* 0x000fea0003800000 */
[----:B------:R-:W0:Y:S02]  /*00d0*/  LDCU.64 UR8, c[0x0][0x390] ;  /* 0x00007200ff0877ac */ /* 0x000e240008000a00 */
.L_x_302:
[----:B------:R-:W1:Y:S02]  /*00e0*/  LDC.64 R2, c[0x0][0x398] ;  /* 0x0000e600ff027b82 */ /* 0x000e640000000a00 */
[----:B-1----:R-:W-:-:S05]  /*00f0*/  IMAD.WIDE R2, R21, 0x4, R2 ;  /* 0x0000000415027825 */ /* 0x002fca00078e0202 */
[----:B------:R-:W2:Y:S01]  /*0100*/  LDG.E R25, desc[UR4][R2.64] ;  /* 0x0000000402197981 */ /* 0x000ea2000c1e1900 */
[----:B------:R-:W-:Y:S01]  /*0110*/  IMAD R23, R21, 0x51, RZ ;  /* 0x0000005115177824 */ /* 0x000fe200078e02ff */
[----:B------:R-:W-:Y:S01]  /*0120*/  BSSY.RECONVERGENT B0, `(.L_x_23) ;  /* 0x0000a62000007945 */ /* 0x000fe20003800200 */
[----:B------:R-:W-:-:S03]  /*0130*/  IMAD.MOV.U32 R166, RZ, RZ, RZ ;  /* 0x000000ffffa67224 */ /* 0x000fc600078e00ff */
[----:B------:R-:W-:Y:S02]  /*0140*/  SHF.R.S32.HI R164, RZ, 0x1f, R23 ;  /* 0x0000001fffa47819 */ /* 0x000fe40000011417 */
[----:B--2---:R-:W-:-:S13]  /*0150*/  ISETP.GE.AND P0, PT, R25, 0x1, PT ;  /* 0x000000011900780c */ /* 0x004fda0003f06270 */
[----:B---34-:R-:W-:Y:S05]  /*0160*/  @!P0 BRA `(.L_x_24) ;  /* 0x000000a400748947 */ /* 0x018fea0003800000 */
[----:B------:R-:W1:Y:S01]  /*0170*/  LDCU.64 UR6, c[0x0][0x380] ;  /* 0x00007000ff0677ac */ /* 0x000e620008000a00 */
[----:B------:R-:W-:Y:S01]  /*0180*/  IMAD.MOV.U32 R166, RZ, RZ, RZ ;  /* 0x000000ffffa67224 */ /* 0x000fe200078e00ff */
[----:B-1----:R-:W-:-:S04]  /*0190*/  LEA R162, P0, R23, UR6, 0x2 ;  /* 0x0000000617a27c11 */ /* 0x002fc8000f8010ff */
[----:B------:R-:W-:-:S09]  /*01a0*/  LEA.HI.X R163, R23, UR7, R164, 0x2, P0 ;  /* 0x0000000717a37c11 */ /* 0x000fd200080f14a4 */
.L_x_299:
[----:B--2---:R-:W-:-:S05]  /*01b0*/  IADD3 R0, P0, PT, R23, R166, RZ ;  /* 0x000000a617007210 */ /* 0x004fca0007f1e0ff */
[----:B------:R-:W-:Y:S01]  /*01c0*/  IMAD.X R3, RZ, RZ, R164, P0 ;  /* 0x000000ffff037224 */ /* 0x000fe200000e06a4 */
[----:B0-----:R-:W-:-:S04]  /*01d0*/  LEA R4, P0, R0, UR8, 0x2 ;  /* 0x0000000800047c11 */ /* 0x001fc8000f8010ff */
[----:B------:R-:W-:-:S05]  /*01e0*/  LEA.HI.X R5, R0, UR9, R3, 0x2, P0 ;  /* 0x0000000900057c11 */ /* 0x000fca00080f1403 */
[----:B------:R-:W2:Y:S02]  /*01f0*/  LDG.E R3, desc[UR4][R4.64] ;  /* 0x0000000404037981 */ /* 0x000ea4000c1e1900 */
[----:B--2---:R-:W-:-:S05]  /*0200*/  IMAD.WIDE R2, R3, 0x4, R162 ;  /* 0x0000000403027825 */ /* 0x004fca00078e02a2 */
[----:B------:R-:W2:Y:S02]  /*0210*/  LDG.E R0, desc[UR4][R2.64] ;  /* 0x0000000402007981 */ /* 0x000ea4000c1e1900 */
[----:B--2---:R-:W-:-:S05]  /*0220*/  VIADD R7, R0, 0x1 ;  /* 0x0000000100077836 */ /* 0x004fca0000000000 */
[----:B------:R0:W-:Y:S04]  /*0230*/  STG.E desc[UR4][R2.64], R7 ;  /* 0x0000000702007986 */ /* 0x0001e8000c101904 */
[----:B------:R-:W2:Y:S01]  /*0240*/  LDG.E R27, desc[UR4][R4.64] ;  /* 0x00000004041b7981 */ /* 0x000ea2000c1e1900 */
[----:B------:R-:W-:Y:S04]  /*0250*/  BSSY.RECONVERGENT B1, `(.L_x_25) ;  /* 0x0000a4c000017945 */ /* 0x000fe80003800200 */
[----:B------:R-:W-:Y:S01]  /*0260*/  BSSY.RELIABLE B2, `(.L_x_26) ;  /* 0x0000a45000027945 */ /* 0x000fe20003800100 */
[C---:B--2---:R-:W-:Y:S01]  /*0270*/  ISETP.GT.AND P0, PT, R27.reuse, -0x1, PT ;  /* 0xffffffff1b00780c */ /* 0x044fe20003f04270 */
[----:B------:R-:W-:-:S05]  /*0280*/  IMAD.HI R0, R27, 0x38e38e39, RZ ;  /* 0x38e38e391b007827 */ /* 0x000fca00078e02ff */
[----:B---34-:R-:W-:-:S04]  /*0290*/  SHF.R.S32.HI R9, RZ, 0x1, R0 ;  /* 0x00000001ff097819 */ /* 0x018fc80000011400 */
[----:B------:R-:W-:-:S03]  /*02a0*/  LEA.HI R0, R0, R9, RZ, 0x1 ;  /* 0x0000000900007211 */ /* 0x000fc600078f08ff */
[----:B01----:R-:W-:Y:S05]  /*02b0*/  @!P0 BRA `(.L_x_27) ;  /* 0x0000001000ac8947 */ /* 0x003fea0003800000 */
[----:B------:R-:W-:-:S06]  /*02c0*/  IMAD.WIDE.U32 R2, R27, 0x4, R162 ;  /* 0x000000041b027825 */ /* 0x000fcc00078e00a2 */
[----:B------:R-:W2:Y:S02]  /*02d0*/  LDG.E R2, desc[UR4][R2.64] ;  /* 0x0000000402027981 */ /* 0x000ea4000c1e1900 */
[----:B--2---:R-:W-:-:S05]  /*02e0*/  VIADD R4, R2, 0xfffffff6 ;  /* 0xfffffff602047836 */ /* 0x004fca0000000000 */
[----:B------:R-:W-:-:S13]  /*02f0*/  ISETP.GE.U32.AND P0, PT, R4, -0x9, PT ;  /* 0xfffffff70400780c */ /* 0x000fda0003f06070 */
[----:B------:R-:W-:Y:S05]  /*0300*/  @!P0 BRA `(.L_x_28) ;  /* 0x000000a000e88947 */ /* 0x000fea0003800000 */
[----:B------:R-:W-:-:S05]  /*0310*/  IMAD.HI.U32 R2, R27, 0x38e38e39, RZ ;  /* 0x38e38e391b027827 */ /* 0x000fca00078e00ff */
[----:B------:R-:W-:-:S05]  /*0320*/  SHF.R.U32.HI R2, RZ, 0x1, R2 ;  /* 0x00000001ff027819 */ /* 0x000fca0000011602 */
[----:B------:R-:W-:-:S04]  /*0330*/  IMAD R5, R2, 0x9, RZ ;  /* 0x0000000902057824 */ /* 0x000fc800078e02ff */
[----:B------:R-:W-:-:S05]  /*0340*/  IMAD.WIDE.U32 R4, R5, 0x4, R162 ;  /* 0x0000000405047825 */ /* 0x000fca00078e00a2 */
[----:B------:R-:W2:Y:S01]  /*0350*/  LDG.E R2, desc[UR4][R4.64] ;  /* 0x0000000404027981 */ /* 0x000ea2000c1e1900 */
[----:B------:R-:W-:-:S03]  /*0360*/  IMAD R0, R0, -0x9, R27 ;  /* 0xfffffff700007824 */ /* 0x000fc600078e021b */
[----:B------:R0:W-:Y:S04]  /*0370*/  STL.U8 [R1+0x9], RZ ;  /* 0x000009ff01007387 */ /* 0x0001e80000100000 */
[----:B------:R0:W-:Y:S04]  /*0380*/  STL.U8 [R1+0xa], RZ ;  /* 0x00000aff01007387 */ /* 0x0001e80000100000 */
[----:B------:R0:W-:Y:S04]  /*0390*/  STL.U8 [R1+0xb], RZ ;  /* 0x00000bff01007387 */ /* 0x0001e80000100000 */
[----:B------:R0:W-:Y:S04]  /*03a0*/  STL.U8 [R1+0xc], RZ ;  /* 0x00000cff01007387 */ /* 0x0001e80000100000 */
[----:B------:R0:W-:Y:S04]  /*03b0*/  STL.U8 [R1+0xd], RZ ;  /* 0x00000dff01007387 */ /* 0x0001e80000100000 */
[----:B------:R0:W-:Y:S04]  /*03c0*/  STL.U8 [R1+0xe], RZ ;  /* 0x00000eff01007387 */ /* 0x0001e80000100000 */
[----:B------:R0:W-:Y:S04]  /*03d0*/  STL.U8 [R1+0xf], RZ ;  /* 0x00000fff01007387 */ /* 0x0001e80000100000 */
[----:B------:R0:W-:Y:S04]  /*03e0*/  STL.U8 [R1+0x10], RZ ;  /* 0x000010ff01007387 */ /* 0x0001e80000100000 */
[----:B------:R0:W-:Y:S01]  /*03f0*/  STL.U8 [R1+0x11], RZ ;  /* 0x000011ff01007387 */ /* 0x0001e20000100000 */
[----:B--2---:R-:W-:-:S13]  /*0400*/  ISETP.NE.AND P0, PT, R2, RZ, PT ;  /* 0x000000ff0200720c */ /* 0x004fda0003f05270 */
[----:B0-----:R-:W-:Y:S05]  /*0410*/  @!P0 BRA `(.L_x_29) ;  /* 0x0000000000188947 */ /* 0x001fea0003800000 */
[----:B------:R-:W-:-:S05]  /*0420*/  IMAD.IADD R3, R1, 0x1, R2 ;  /* 0x0000000101037824 */ /* 0x000fca00078e0202 */
[----:B------:R-:W2:Y:S02]  /*0430*/  LDL.U8 R2, [R3+0x8] ;  /* 0x0000080003027983 */ /* 0x000ea40000100000 */
[----:B--2---:R-:W-:-:S13]  /*0440*/  ISETP.NE.AND P0, PT, R2, RZ, PT ;  /* 0x000000ff0200720c */ /* 0x004fda0003f05270 */
[----:B------:R-:W-:Y:S05]  /*0450*/  @P0 BRA `(.L_x_28) ;  /* 0x000000a000940947 */ /* 0x000fea0003800000 */
[----:B------:R-:W-:-:S05]  /*0460*/  IMAD.MOV.U32 R2, RZ, RZ, 0x1 ;  /* 0x00000001ff027424 */ /* 0x000fca00078e00ff */
[----:B------:R0:W-:Y:S02]  /*0470*/  STL.U8 [R3+0x8], R2 ;  /* 0x0000080203007387 */ /* 0x0001e40000100000 */
.L_x_29:
[----:B0-----:R-:W2:Y:S02]  /*0480*/  LDG.E R2, desc[UR4][R4.64+0x4] ;  /* 0x0000040404027981 */ /* 0x001ea4000c1e1900 */
[----:B--2---:R-:W-:-:S13]  /*0490*/  ISETP.NE.AND P0, PT, R2, RZ, PT ;  /* 0x000000ff0200720c */ /* 0x004fda0003f05270 */
[----:B------:R-:W-:Y:S05]  /*04a0*/  @!P0 BRA `(.L_x_30) ;  /* 0x0000000000188947 */ /* 0x000fea0003800000 */
[----:B------:R-:W-:-:S05]  /*04b0*/  IMAD.IADD R2, R1, 0x1, R2 ;  /* 0x0000000101027824 */ /* 0x000fca00078e0202 */
[----:B------:R-:W2:Y:S02]  /*04c0*/  LDL.U8 R3, [R2+0x8] ;  /* 0x0000080002037983 */ /* 0x000ea40000100000 */
[----:B--2---:R-:W-:-:S13]  /*04d0*/  ISETP.NE.AND P0, PT, R3, RZ, PT ;  /* 0x000000ff0300720c */ /* 0x004fda0003f05270 */
[----:B------:R-:W-:Y:S05]  /*04e0*/  @P0 BRA `(.L_x_28) ;  /* 0x000000a000700947 */ /* 0x000fea0003800000 */
[----:B------:R-:W-:-:S05]  /*04f0*/  IMAD.MOV.U32 R3, RZ, RZ, 0x1 ;  /* 0x00000001ff037424 */ /* 0x000fca00078e00ff */
[----:B------:R0:W-:Y:S02]  /*0500*/  STL.U8 [R2+0x8], R3 ;  /* 0x0000080302007387 */ /* 0x0001e40000100000 */
.L_x_30:
        /* <DEDUP_REMOVED lines=9> */
.L_x_31:
        /* <DEDUP_REMOVED lines=9> */
.L_x_32:
        /* <DEDUP_REMOVED lines=9> */
.L_x_33:
        /* <DEDUP_REMOVED lines=9> */
.L_x_34:
        /* <DEDUP_REMOVED lines=9> */
.L_x_35:
        /* <DEDUP_REMOVED lines=9> */
.L_x_36:
        /* <DEDUP_REMOVED lines=9> */
.L_x_37:
[----:B------:R-:W-:-:S05]  /*0900*/  IMAD.WIDE.U32 R4, R0, 0x4, R162 ;  /* 0x0000000400047825 */ /* 0x000fca00078e00a2 */
[----:B0-----:R-:W2:Y:S04]  /*0910*/  LDG.E R2, desc[UR4][R4.64] ;  /* 0x0000000404027981 */ /* 0x001ea8000c1e1900 */
        /* <DEDUP_REMOVED lines=17> */
.L_x_38:
        /* <DEDUP_REMOVED lines=9> */
.L_x_39:
        /* <DEDUP_REMOVED lines=9> */
.L_x_40:
        /* <DEDUP_REMOVED lines=9> */
.L_x_41:
        /* <DEDUP_REMOVED lines=9> */
.L_x_42:
        /* <DEDUP_REMOVED lines=9> */
.L_x_43:
        /* <DEDUP_REMOVED lines=9> */
.L_x_44:
        /* <DEDUP_REMOVED lines=9> */
.L_x_45:
        /* <DEDUP_REMOVED lines=9> */
.L_x_46:
[----:B0-----:R-:W-:-:S04]  /*0eb0*/  IMAD.HI.U32 R2, R27, 0x2f684bdb, RZ ;  /* 0x2f684bdb1b027827 */ /* 0x001fc800078e00ff */
[----:B------:R-:W-:Y:S02]  /*0ec0*/  IMAD.IADD R3, R27, 0x1, -R2 ;  /* 0x000000011b037824 */ /* 0x000fe400078e0a02 */
[----:B------:R-:W-:-:S03]  /*0ed0*/  IMAD.HI.U32 R0, R0, -0x55555555, RZ ;  /* 0xaaaaaaab00007827 */ /* 0x000fc600078e00ff */
[----:B------:R-:W-:Y:S02]  /*0ee0*/  LEA.HI R3, R3, R2, RZ, 0x1f ;  /* 0x0000000203037211 */ /* 0x000fe400078ff8ff */
[----:B------:R-:W-:Y:S02]  /*0ef0*/  SHF.R.U32.HI R0, RZ, 0x1, R0 ;  /* 0x00000001ff007819 */ /* 0x000fe40000011600 */
[----:B------:R-:W-:-:S05]  /*0f00*/  SHF.R.U32.HI R3, RZ, 0x4, R3 ;  /* 0x00000004ff037819 */ /* 0x000fca0000011603 */
[----:B------:R-:W-:-:S04]  /*0f10*/  IMAD R0, R3, 0x9, R0 ;  /* 0x0000000903007824 */ /* 0x000fc800078e0200 */
[----:B------:R-:W-:-:S04]  /*0f20*/  IMAD R7, R0, 0x3, RZ ;  /* 0x0000000300077824 */ /* 0x000fc800078e02ff */
[----:B------:R-:W-:-:S05]  /*0f30*/  IMAD.WIDE.U32 R4, R7, 0x4, R162 ;  /* 0x0000000407047825 */ /* 0x000fca00078e00a2 */
[----:B------:R-:W2:Y:S04]  /*0f40*/  LDG.E R0, desc[UR4][R4.64] ;  /* 0x0000000404007981 */ /* 0x000ea8000c1e1900 */
        /* <DEDUP_REMOVED lines=17> */
.L_x_47:
[----:B------:R-:W-:-:S04]  /*1060*/  VIADD R3, R7, 0x1 ;  /* 0x0000000107037836 */ /* 0x000fc80000000000 */
[----:B0-----:R-:W-:-:S05]  /*1070*/  IMAD.WIDE.U32 R2, R3, 0x4, R162 ;  /* 0x0000000403027825 */ /* 0x001fca00078e00a2 */
[----:B------:R-:W2:Y:S02]  /*1080*/  LDG.E R0, desc[UR4][R2.64] ;  /* 0x0000000402007981 */ /* 0x000ea4000c1e1900 */
        /* <DEDUP_REMOVED lines=8> */
.L_x_48:
        /* <DEDUP_REMOVED lines=11> */
.L_x_49:
        /* <DEDUP_REMOVED lines=9> */
.L_x_50:
        /* <DEDUP_REMOVED lines=11> */
.L_x_51:
        /* <DEDUP_REMOVED lines=11> */
.L_x_52:
        /* <DEDUP_REMOVED lines=9> */
.L_x_53:
        /* <DEDUP_REMOVED lines=9> */
.L_x_54:
[----:B0-----:R-:W2:Y:S02]  /*14d0*/  LDG.E R0, desc[UR4][R4.64+0x50] ;  /* 0x0000500404007981 */ /* 0x001ea4000c1e1900 */
[----:B--2---:R-:W-:-:S13]  /*14e0*/  ISETP.NE.AND P0, PT, R0, RZ, PT ;  /* 0x000000ff0000720c */ /* 0x004fda0003f05270 */
[----:B------:R-:W-:Y:S05]  /*14f0*/  @!P0 BREAK.RELIABLE B2 ;  /* 0x0000000000028942 */ /* 0x000fea0003800100 */
[----:B------:R-:W-:Y:S05]  /*1500*/  @!P0 BRA `(.L_x_55) ;  /* 0x0000009000608947 */ /* 0x000fea0003800000 */
[----:B------:R-:W-:-:S06]  /*1510*/  IMAD.IADD R0, R1, 0x1, R0 ;  /* 0x0000000101007824 */ /* 0x000fcc00078e0200 */
[----:B------:R-:W2:Y:S02]  /*1520*/  LDL.U8 R0, [R0+0x8] ;  /* 0x0000080000007983 */ /* 0x000ea40000100000 */
[----:B--2---:R-:W-:-:S13]  /*1530*/  ISETP.NE.AND P0, PT, R0, RZ, PT ;  /* 0x000000ff0000720c */ /* 0x004fda0003f05270 */
[----:B------:R-:W-:Y:S05]  /*1540*/  @!P0 BREAK.RELIABLE B2 ;  /* 0x0000000000028942 */ /* 0x000fea0003800100 */
[----:B------:R-:W-:Y:S05]  /*1550*/  @P0 BRA `(.L_x_28) ;  /* 0x0000009000540947 */ /* 0x000fea0003800000 */
[----:B------:R-:W-:Y:S05]  /*1560*/  BRA `(.L_x_55) ;  /* 0x0000009000487947 */ /* 0x000fea0003800000 */
.L_x_27:
[----:B------:R-:W2:Y:S01]  /*1570*/  LDG.E R24, desc[UR4][R162.64] ;  /* 0x00000004a2187981 */ /* 0x000ea2000c1e1900 */
[----:B------:R-:W-:-:S03]  /*1580*/  LOP3.LUT R168, R168, 0xfffffffe, RZ, 0xc0, !PT ;  /* 0xfffffffea8a87812 */ /* 0x000fc600078ec0ff */
[----:B------:R0:W-:Y:S04]  /*1590*/  STL.U8 [R1], RZ ;  /* 0x000000ff01007387 */ /* 0x0001e80000100000 */
        /* <DEDUP_REMOVED lines=8> */
[----:B--2---:R-:W-:Y:S01]  /*1620*/  ISETP.NE.AND P0, PT, R24, RZ, PT ;  /* 0x000000ff1800720c */ /* 0x004fe20003f05270 */
[----:B------:R-:W-:-:S12]  /*1630*/  IMAD.IADD R3, R1, 0x1, R24 ;  /* 0x0000000101037824 */ /* 0x000fd800078e0218 */
[----:B------:R-:W-:Y:S01]  /*1640*/  @P0 LOP3.LUT R168, R168, 0x1, RZ, 0xfc, !PT ;  /* 0x00000001a8a80812 */ /* 0x000fe200078efcff */
[----:B0-----:R-:W-:Y:S06]  /*1650*/  @!P0 BRA `(.L_x_56) ;  /* 0x0000000000148947 */ /* 0x001fec0003800000 */
[----:B------:R-:W2:Y:S02]  /*1660*/  LDL.U8 R0, [R3+-0x1] ;  /* 0xffffff0003007983 */ /* 0x000ea40000100000 */
[----:B--2---:R-:W-:-:S13]  /*1670*/  ISETP.NE.AND P0, PT, R0, RZ, PT ;  /* 0x000000ff0000720c */ /* 0x004fda0003f05270 */
[----:B------:R-:W-:Y:S05]  /*1680*/  @P0 BRA `(.L_x_28) ;  /* 0x0000009000080947 */ /* 0x000fea0003800000 */
[----:B------:R-:W-:-:S05]  /*1690*/  IMAD.MOV.U32 R0, RZ, RZ, 0x1 ;  /* 0x00000001ff007424 */ /* 0x000fca00078e00ff */
[----:B------:R0:W-:Y:S02]  /*16a0*/  STL.U8 [R3+-0x1], R0 ;  /* 0xffffff0003007387 */ /* 0x0001e40000100000 */
.L_x_56:
[----:B------:R-:W2:Y:S01]  /*16b0*/  LDG.E R26, desc[UR4][R162.64+0x4] ;  /* 0x00000404a21a7981 */ /* 0x000ea2000c1e1900 */
[----:B------:R-:W-:Y:S02]  /*16c0*/  LOP3.LUT R168, R168, 0xffff7fff, RZ, 0xc0, !PT ;  /* 0xffff7fffa8a87812 */ /* 0x000fe400078ec0ff */
[----:B--2---:R-:W-:Y:S01]  /*16d0*/  ISETP.NE.AND P0, PT, R26, RZ, PT ;  /* 0x000000ff1a00720c */ /* 0x004fe20003f05270 */
[----:B------:R-:W-:-:S12]  /*16e0*/  IMAD.IADD R29, R1, 0x1, R26 ;  /* 0x00000001011d7824 */ /* 0x000fd800078e021a */
[----:B------:R-:W-:Y:S01]  /*16f0*/  @P0 LOP3.LUT R168, R168, 0x8000, RZ, 0xfc, !PT ;  /* 0x00008000a8a80812 */ /* 0x000fe200078efcff */
[----:B------:R-:W-:Y:S06]  /*1700*/  @!P0 BRA `(.L_x_57) ;  /* 0x0000000000148947 */ /* 0x000fec0003800000 */
[----:B0-----:R-:W2:Y:S02]  /*1710*/  LDL.U8 R0, [R29+-0x1] ;  /* 0xffffff001d007983 */ /* 0x001ea40000100000 */
[----:B--2---:R-:W-:-:S13]  /*1720*/  ISETP.NE.AND P0, PT, R0, RZ, PT ;  /* 0x000000ff0000720c */ /* 0x004fda0003f05270 */
[----:B------:R-:W-:Y:S05]  /*1730*/  @P0 BRA `(.L_x_28) ;  /* 0x0000008c00dc0947 */ /* 0x000fea0003800000 */
[----:B------:R-:W-:-:S05]  /*1740*/  IMAD.MOV.U32 R0, RZ, RZ, 0x1 ;  /* 0x00000001ff007424 */ /* 0x000fca00078e00ff */
[----:B------:R1:W-:Y:S02]  /*1750*/  STL.U8 [R29+-0x1], R0 ;  /* 0xffffff001d007387 */ /* 0x0003e40000100000 */
.L_x_57:
[----:B------:R-:W2:Y:S01]  /*1760*/  LDG.E R28, desc[UR4][R162.64+0x8] ;  /* 0x00000804a21c7981 */ /* 0x000ea2000c1e1900 */
[----:B------:R-:W-:Y:S02]  /*1770*/  LOP3.LUT R169, R169, 0xffffffdf, RZ, 0xc0, !PT ;  /* 0xffffffdfa9a97812 */ /* 0x000fe400078ec0ff */
[----:B--2---:R-:W-:Y:S01]  /*1780*/  ISETP.NE.AND P0, PT, R28, RZ, PT ;  /* 0x000000ff1c00720c */ /* 0x004fe20003f05270 */
[----:B------:R-:W-:-:S12]  /*1790*/  IMAD.IADD R31, R1, 0x1, R28 ;  /* 0x00000001011f7824 */ /* 0x000fd800078e021c */
[----:B------:R-:W-:Y:S01]  /*17a0*/  @P0 LOP3.LUT R169, R169, 0x20, RZ, 0xfc, !PT ;  /* 0x00000020a9a90812 */ /* 0x000fe200078efcff */
[----:B------:R-:W-:Y:S06]  /*17b0*/  @!P0 BRA `(.L_x_58) ;  /* 0x0000000000148947 */ /* 0x000fec0003800000 */
[----:B01----:R-:W2:Y:S02]  /*17c0*/  LDL.U8 R0, [R31+-0x1] ;  /* 0xffffff001f007983 */ /* 0x003ea40000100000 */
[----:B--2---:R-:W-:-:S13]  /*17d0*/  ISETP.NE.AND P0, PT, R0, RZ, PT ;  /* 0x000000ff0000720c */ /* 0x004fda0003f05270 */
[----:B------:R-:W-:Y:S05]  /*17e0*/  @P0 BRA `(.L_x_28) ;  /* 0x0000008c00b00947 */ /* 0x000fea0003800000 */
[----:B------:R-:W-:-:S05]  /*17f0*/  IMAD.MOV.U32 R0, RZ, RZ, 0x1 ;  /* 0x00000001ff007424 */ /* 0x000fca00078e00ff */
[----:B------:R2:W-:Y:S02]  /*1800*/  STL.U8 [R31+-0x1], R0 ;  /* 0xffffff001f007387 */ /* 0x0005e40000100000 */
.L_x_58:
[----:B------:R-:W3:Y:S01]  /*1810*/  LDG.E R2, desc[UR4][R162.64+0xc] ;  /* 0x00000c04a2027981 */ /* 0x000ee2000c1e1900 */
[----:B------:R-:W-:Y:S02]  /*1820*/  LOP3.LUT R169, R169, 0xffbfffff, RZ, 0xc0, !PT ;  /* 0xffbfffffa9a97812 */ /* 0x000fe400078ec0ff */
[----:B---3--:R-:W-:Y:S01]  /*1830*/  ISETP.NE.AND P0, PT, R2, RZ, PT ;  /* 0x000000ff0200720c */ /* 0x008fe20003f05270 */
[----:B------:R-:W-:-:S12]  /*1840*/  IMAD.IADD R33, R1, 0x1, R2 ;  /* 0x0000000101217824 */ /* 0x000fd800078e0202 */
[----:B------:R-:W-:Y:S01]  /*1850*/  @P0 LOP3.LUT R169, R169, 0x400000, RZ, 0xfc, !PT ;  /* 0x00400000a9a90812 */ /* 0x000fe200078efcff */
[----:B------:R-:W-:Y:S06]  /*1860*/  @!P0 BRA `(.L_x_59) ;  /* 0x0000000000148947 */ /* 0x000fec0003800000 */
[----:B012---:R-:W2:Y:S02]  /*1870*/  LDL.U8 R0, [R33+-0x1] ;  /* 0xffffff0021007983 */ /* 0x007ea40000100000 */
[----:B--2---:R-:W-:-:S13]  /*1880*/  ISETP.NE.AND P0, PT, R0, RZ, PT ;  /* 0x000000ff0000720c */ /* 0x004fda0003f05270 */
[----:B------:R-:W-:Y:S05]  /*1890*/  @P0 BRA `(.L_x_28) ;  /* 0x0000008c00840947 */ /* 0x000fea0003800000 */
[----:B------:R-:W-:-:S05]  /*18a0*/  IMAD.MOV.U32 R0, RZ, RZ, 0x1 ;  /* 0x00000001ff007424 */ /* 0x000fca00078e00ff */
[----:B------:R3:W-:Y:S02]  /*18b0*/  STL.U8 [R33+-0x1], R0 ;  /* 0xffffff0021007387 */ /* 0x0007e40000100000 */
.L_x_59:
[----:B------:R-:W4:Y:S01]  /*18c0*/  LDG.E R4, desc[UR4][R162.64+0x10] ;  /* 0x00001004a2047981 */ /* 0x000f22000c1e1900 */
[----:B------:R-:W-:Y:S02]  /*18d0*/  LOP3.LUT R169, R169, 0xefffffff, RZ, 0xc0, !PT ;  /* 0xefffffffa9a97812 */ /* 0x000fe400078ec0ff */
[----:B----4-:R-:W-:Y:S01]  /*18e0*/  ISETP.NE.AND P0, PT, R4, RZ, PT ;  /* 0x000000ff0400720c */ /* 0x010fe20003f05270 */
[----:B------:R-:W-:-:S12]  /*18f0*/  IMAD.IADD R35, R1, 0x1, R4 ;  /* 0x0000000101237824 */ /* 0x000fd800078e0204 */
[----:B------:R-:W-:Y:S01]  /*1900*/  @P0 LOP3.LUT R169, R169, 0x10000000, RZ, 0xfc, !PT ;  /* 0x10000000a9a90812 */ /* 0x000fe200078efcff */
[----:B------:R-:W-:Y:S06]  /*1910*/  @!P0 BRA `(.L_x_60) ;  /* 0x0000000000148947 */ /* 0x000fec0003800000 */
[----:B0123--:R-:W2:Y:S02]  /*1920*/  LDL.U8 R0, [R35+-0x1] ;  /* 0xffffff0023007983 */ /* 0x00fea40000100000 */
[----:B--2---:R-:W-:-:S13]  /*1930*/  ISETP.NE.AND P0, PT, R0, RZ, PT ;  /* 0x000000ff0000720c */ /* 0x004fda0003f05270 */
[----:B------:R-:W-:Y:S05]  /*1940*/  @P0 BRA `(.L_x_28) ;  /* 0x0000008c00580947 */ /* 0x000fea0003800000 */
[----:B------:R-:W-:-:S05]  /*1950*/  IMAD.MOV.U32 R0, RZ, RZ, 0x1 ;  /* 0x00000001ff007424 */ /* 0x000fca00078e00ff */
[----:B------:R4:W-:Y:S02]  /*1960*/  STL.U8 [R35+-0x1], R0 ;  /* 0xffffff0023007387 */ /* 0x0009e40000100000 */
.L_x_60:
[----:B------:R-:W5:Y:S01]  /*1970*/  LDG.E R6, desc[UR4][R162.64+0x14] ;  /* 0x00001404a2067981 */ /* 0x000f62000c1e1900 */
[----:B------:R-:W-:Y:S02]  /*1980*/  LOP3.LUT R167, R167, 0xfffffffd, RZ, 0xc0, !PT ;  /* 0xfffffffda7a77812 */ /* 0x000fe400078ec0ff */
[----:B-----5:R-:W-:Y:S01]  /*1990*/  ISETP.NE.AND P0, PT, R6, RZ, PT ;  /* 0x000000ff0600720c */ /* 0x020fe20003f05270 */
[----:B------:R-:W-:-:S12]  /*19a0*/  IMAD.IADD R37, R1, 0x1, R6 ;  /* 0x0000000101257824 */ /* 0x000fd800078e0206 */
[----:B------:R-:W-:Y:S01]  /*19b0*/  @P0 LOP3.LUT R167, R167, 0x2, RZ, 0xfc, !PT ;  /* 0x00000002a7a70812 */ /* 0x000fe200078efcff */
[----:B------:R-:W-:Y:S06]  /*19c0*/  @!P0 BRA `(.L_x_61) ;  /* 0x0000000000148947 */ /* 0x000fec0003800000 */
[----:B01234-:R-:W2:Y:S02]  /*19d0*/  LDL.U8 R0, [R37+-0x1] ;  /* 0xffffff0025007983 */ /* 0x01fea40000100000 */
[----:B--2---:R-:W-:-:S13]  /*19e0*/  ISETP.NE.AND P0, PT, R0, RZ, PT ;  /* 0x000000ff0000720c */ /* 0x004fda0003f05270 */
[----:B------:R-:W-:Y:S05]  /*19f0*/  @P0 BRA `(.L_x_28) ;  /* 0x0000008c002c0947 */ /* 0x000fea0003800000 */
[----:B------:R-:W-:-:S05]  /*1a00*/  IMAD.MOV.U32 R0, RZ, RZ, 0x1 ;  /* 0x00000001ff007424 */ /* 0x000fca00078e00ff */
[----:B------:R0:W-:Y:S02]  /*1a10*/  STL.U8 [R37+-0x1], R0 ;  /* 0xffffff0025007387 */ /* 0x0001e40000100000 */
.L_x_61:
[----:B01234-:R-:W2:Y:S01]  /*1a20*/  LDG.E R0, desc[UR4][R162.64+0x18] ;  /* 0x00001804a2007981 */ /* 0x01fea2000c1e1900 */
[----:B------:R-:W-:Y:S02]  /*1a30*/  LOP3.LUT R167, R167, 0xffffffbf, RZ, 0xc0, !PT ;  /* 0xffffffbfa7a77812 */ /* 0x000fe400078ec0ff */
[----:B--2---:R-:W-:Y:S01]  /*1a40*/  ISETP.NE.AND P0, PT, R0, RZ, PT ;  /* 0x000000ff0000720c */ /* 0x004fe20003f05270 */
[----:B------:R-:W-:-:S12]  /*1a50*/  IMAD.IADD R39, R1, 0x1, R0 ;  /* 0x0000000101277824 */ /* 0x000fd800078e0200 */
[----:B------:R-:W-:Y:S01]  /*1a60*/  @P0 LOP3.LUT R167, R167, 0x40, RZ, 0xfc, !PT ;  /* 0x00000040a7a70812 */ /* 0x000fe200078efcff */
[----:B------:R-:W-:Y:S06]  /*1a70*/  @!P0 BRA `(.L_x_62) ;  /* 0x0000000000148947 */ /* 0x000fec0003800000 */
[----:B------:R-:W2:Y:S02]  /*1a80*/  LDL.U8 R5, [R39+-0x1] ;  /* 0xffffff0027057983 */ /* 0x000ea40000100000 */
[----:B--2---:R-:W-:-:S13]  /*1a90*/  ISETP.NE.AND P0, PT, R5, RZ, PT ;  /* 0x000000ff0500720c */ /* 0x004fda0003f05270 */
[----:B------:R-:W-:Y:S05]  /*1aa0*/  @P0 BRA `(.L_x_28) ;  /* 0x0000008c00000947 */ /* 0x000fea0003800000 */
[----:B------:R-:W-:-:S05]  /*1ab0*/  IMAD.MOV.U32 R5, RZ, RZ, 0x1 ;  /* 0x00000001ff057424 */ /* 0x000fca00078e00ff */
[----:B------:R0:W-:Y:S02]  /*1ac0*/  STL.U8 [R39+-0x1], R5 ;  /* 0xffffff0527007387 */ /* 0x0001e40000100000 */
.L_x_62:
[----:B------:R-:W2:Y:S02]  /*1ad0*/  LDG.E R108, desc[UR4][R162.64+0x1c] ;  /* 0x00001c04a26c7981 */ /* 0x000ea4000c1e1900 */
[----:B--2---:R-:W-:-:S13]  /*1ae0*/  ISETP.NE.AND P0, PT, R108, RZ, PT ;  /* 0x000000ff6c00720c */ /* 0x004fda0003f05270 */
[----:B------:R-:W-:Y:S05]  /*1af0*/  @!P0 BRA `(.L_x_63) ;  /* 0x0000000000188947 */ /* 0x000fea0003800000 */
[----:B0-----:R-:W-:-:S05]  /*1b00*/  IMAD.IADD R5, R1, 0x1, R108 ;  /* 0x0000000101057824 */ /* 0x001fca00078e026c */
[----:B------:R-:W2:Y:S02]  /*1b10*/  LDL.U8 R7, [R5+-0x1] ;  /* 0xffffff0005077983 */ /* 0x000ea40000100000 */
[----:B--2---:R-:W-:-:S13]  /*1b20*/  ISETP.NE.AND P0, PT, R7, RZ, PT ;  /* 0x000000ff0700720c */ /* 0x004fda0003f05270 */
[----:B------:R-:W-:Y:S05]  /*1b30*/  @P0 BRA `(.L_x_28) ;  /* 0x0000008800dc0947 */ /* 0x000fea0003800000 */
[----:B------:R-:W-:-:S05]  /*1b40*/  IMAD.MOV.U32 R7, RZ, RZ, 0x1 ;  /* 0x00000001ff077424 */ /* 0x000fca00078e00ff */
[----:B------:R1:W-:Y:S02]  /*1b50*/  STL.U8 [R5+-0x1], R7 ;  /* 0xffffff0705007387 */ /* 0x0003e40000100000 */
.L_x_63:
[----:B------:R-:W2:Y:S02]  /*1b60*/  LDG.E R116, desc[UR4][R162.64+0x20] ;  /* 0x00002004a2747981 */ /* 0x000ea4000c1e1900 */
[----:B--2---:R-:W-:-:S13]  /*1b70*/  ISETP.NE.AND P0, PT, R116, RZ, PT ;  /* 0x000000ff7400720c */ /* 0x004fda0003f05270 */
[----:B------:R-:W-:Y:S05]  /*1b80*/  @!P0 BRA `(.L_x_64) ;  /* 0x0000000000188947 */ /* 0x000fea0003800000 */
[----:B01----:R-:W-:-:S05]  /*1b90*/  IMAD.IADD R5, R1, 0x1, R116 ;  /* 0x0000000101057824 */ /* 0x003fca00078e0274 */
[----:B------:R-:W2:Y:S02]  /*1ba0*/  LDL.U8 R7, [R5+-0x1] ;  /* 0xffffff0005077983 */ /* 0x000ea40000100000 */
[----:B--2---:R-:W-:-:S13]  /*1bb0*/  ISETP.NE.AND P0, PT, R7, RZ, PT ;  /* 0x000000ff0700720c */ /* 0x004fda0003f05270 */
[----:B------:R-:W-:Y:S05]  /*1bc0*/  @P0 BRA `(.L_x_28) ;  /* 0x0000008800b80947 */ /* 0x000fea0003800000 */
[----:B------:R-:W-:-:S05]  /*1bd0*/  IMAD.MOV.U32 R7, RZ, RZ, 0x1 ;  /* 0x00000001ff077424 */ /* 0x000fca00078e00ff */
[----:B------:R2:W-:Y:S02]  /*1be0*/  STL.U8 [R5+-0x1], R7 ;  /* 0xffffff0705007387 */ /* 0x0005e40000100000 */
.L_x_64:
[----:B------:R-:W3:Y:S01]  /*1bf0*/  LDG.E R102, desc[UR4][R162.64+0x24] ;  /* 0x00002404a2667981 */ /* 0x000ee2000c1e1900 */
        /* <DEDUP_REMOVED lines=10> */
[----:B---3--:R-:W-:Y:S01]  /*1ca0*/  ISETP.NE.AND P0, PT, R102, RZ, PT ;  /* 0x000000ff6600720c */ /* 0x008fe20003f05270 */
[----:B012---:R-:W-:-:S12]  /*1cb0*/  IMAD.IADD R5, R1, 0x1, R102 ;  /* 0x0000000101057824 */ /* 0x007fd800078e0266 */
[----:B------:R-:W-:Y:S01]  /*1cc0*/  @P0 LOP3.LUT R168, R168, 0x2, RZ, 0xfc, !PT ;  /* 0x00000002a8a80812 */ /* 0x000fe200078efcff */
[----:B----4-:R-:W-:Y:S06]  /*1cd0*/  @!P0 BRA `(.L_x_65) ;  /* 0x0000000000148947 */ /* 0x010fec0003800000 */
[----:B------:R-:W2:Y:S02]  /*1ce0*/  LDL.U8 R7, [R5+-0x1] ;  /* 0xffffff0005077983 */ /* 0x000ea40000100000 */
[----:B--2---:R-:W-:-:S13]  /*1cf0*/  ISETP.NE.AND P0, PT, R7, RZ, PT ;  /* 0x000000ff0700720c */ /* 0x004fda0003f05270 */
[----:B------:R-:W-:Y:S05]  /*1d00*/  @P0 BRA `(.L_x_28) ;  /* 0x0000008800680947 */ /* 0x000fea0003800000 */
[----:B------:R-:W-:-:S05]  /*1d10*/  IMAD.MOV.U32 R7, RZ, RZ, 0x1 ;  /* 0x00000001ff077424 */ /* 0x000fca00078e00ff */
[----:B------:R0:W-:Y:S02]  /*1d20*/  STL.U8 [R5+-0x1], R7 ;  /* 0xffffff0705007387 */ /* 0x0001e40000100000 */
.L_x_65:
        /* <DEDUP_REMOVED lines=11> */
.L_x_66:
        /* <DEDUP_REMOVED lines=11> */
.L_x_67:
        /* <DEDUP_REMOVED lines=11> */
.L_x_68:
        /* <DEDUP_REMOVED lines=11> */
.L_x_69:
        /* <DEDUP_REMOVED lines=11> */
.L_x_70:
        /* <DEDUP_REMOVED lines=11> */
.L_x_71:
        /* <DEDUP_REMOVED lines=11> */
.L_x_72:
[----:B------:R-:W5:Y:S02]  /*2200*/  LDG.E R160, desc[UR4][R162.64+0x44] ;  /* 0x00004404a2a07981 */ /* 0x000f64000c1e1900 */
[----:B-----5:R-:W-:-:S13]  /*2210*/  ISETP.NE.AND P0, PT, R160, RZ, PT ;  /* 0x000000ffa000720c */ /* 0x020fda0003f05270 */
[----:B------:R-:W-:Y:S05]  /*2220*/  @!P0 BRA `(.L_x_73) ;  /* 0x0000000000188947 */ /* 0x000fea0003800000 */
[----:B01234-:R-:W-:-:S05]  /*2230*/  IMAD.IADD R7, R1, 0x1, R160 ;  /* 0x0000000101077824 */ /* 0x01ffca00078e02a0 */
[----:B------:R-:W2:Y:S02]  /*2240*/  LDL.U8 R8, [R7+-0x1] ;  /* 0xffffff0007087983 */ /* 0x000ea40000100000 */
[----:B--2---:R-:W-:-:S13]  /*2250*/  ISETP.NE.AND P0, PT, R8, RZ, PT ;  /* 0x000000ff0800720c */ /* 0x004fda0003f05270 */
[----:B------:R-:W-:Y:S05]  /*2260*/  @P0 BRA `(.L_x_28) ;  /* 0x0000008400100947 */ /* 0x000fea0003800000 */
[----:B------:R-:W-:-:S05]  /*2270*/  IMAD.MOV.U32 R8, RZ, RZ, 0x1 ;  /* 0x00000001ff087424 */ /* 0x000fca00078e00ff */
[----:B------:R0:W-:Y:S02]  /*2280*/  STL.U8 [R7+-0x1], R8 ;  /* 0xffffff0807007387 */ /* 0x0001e40000100000 */
.L_x_73:
[----:B------:R-:W5:Y:S01]  /*2290*/  LDG.E R142, desc[UR4][R162.64+0x48] ;  /* 0x00004804a28e7981 */ /* 0x000f62000c1e1900 */
        /* <DEDUP_REMOVED lines=10> */
[----:B-----5:R-:W-:Y:S01]  /*2340*/  ISETP.NE.AND P0, PT, R142, RZ, PT ;  /* 0x000000ff8e00720c */ /* 0x020fe20003f05270 */
[----:B01234-:R-:W-:-:S12]  /*2350*/  IMAD.IADD R7, R1, 0x1, R142 ;  /* 0x0000000101077824 */ /* 0x01ffd800078e028e */
[----:B------:R-:W-:Y:S01]  /*2360*/  @P0 LOP3.LUT R168, R168, 0x4, RZ, 0xfc, !PT ;  /* 0x00000004a8a80812 */ /* 0x000fe200078efcff */
[----:B------:R-:W-:Y:S06]  /*2370*/  @!P0 BRA `(.L_x_74) ;  /* 0x0000000000148947 */ /* 0x000fec0003800000 */
[----:B------:R-:W2:Y:S02]  /*2380*/  LDL.U8 R8, [R7+-0x1] ;  /* 0xffffff0007087983 */ /* 0x000ea40000100000 */
[----:B--2---:R-:W-:-:S13]  /*2390*/  ISETP.NE.AND P0, PT, R8, RZ, PT ;  /* 0x000000ff0800720c */ /* 0x004fda0003f05270 */
[----:B------:R-:W-:Y:S05]  /*23a0*/  @P0 BRA `(.L_x_28) ;  /* 0x0000008000c00947 */ /* 0x000fea0003800000 */
[----:B------:R-:W-:-:S05]  /*23b0*/  IMAD.MOV.U32 R8, RZ, RZ, 0x1 ;  /* 0x00000001ff087424 */ /* 0x000fca00078e00ff */
[----:B------:R0:W-:Y:S02]  /*23c0*/  STL.U8 [R7+-0x1], R8 ;  /* 0xffffff0807007387 */ /* 0x0001e40000100000 */
.L_x_74:
        /* <DEDUP_REMOVED lines=11> */
.L_x_75:
        /* <DEDUP_REMOVED lines=11> */
.L_x_76:
        /* <DEDUP_REMOVED lines=11> */
.L_x_77:
        /* <DEDUP_REMOVED lines=11> */
.L_x_78:
        /* <DEDUP_REMOVED lines=11> */
.L_x_79:
        /* <DEDUP_REMOVED lines=11> */
.L_x_80:
        /* <DEDUP_REMOVED lines=11> */
.L_x_81:
        /* <DEDUP_REMOVED lines=11> */
.L_x_82:
        /* <DEDUP_REMOVED lines=12> */
[----:B------:R-:W-:-:S12]  /*2a10*/  IMAD.IADD R9, R1, 0x1, R66 ;  /* 0x0000000101097824 */ /* 0x000fd800078e0242 */
[----:B------:R-:W-:Y:S01]  /*2a20*/  @P0 LOP3.LUT R168, R168, 0x8, RZ, 0xfc, !PT ;  /* 0x00000008a8a80812 */ /* 0x000fe200078efcff */
[----:B0-----:R-:W-:Y:S06]  /*2a30*/  @!P0 BRA `(.L_x_83) ;  /* 0x0000000000148947 */ /* 0x001fec0003800000 */
[----:B-1234-:R-:W2:Y:S02]  /*2a40*/  LDL.U8 R8, [R9+-0x1] ;  /* 0xffffff0009087983 */ /* 0x01eea40000100000 */
[----:B--2---:R-:W-:-:S13]  /*2a50*/  ISETP.NE.AND P0, PT, R8, RZ, PT ;  /* 0x000000ff0800720c */ /* 0x004fda0003f05270 */
[----:B------:R-:W-:Y:S05]  /*2a60*/  @P0 BRA `(.L_x_28) ;  /* 0x0000007c00100947 */ /* 0x000fea0003800000 */
[----:B------:R-:W-:-:S05]  /*2a70*/  IMAD.MOV.U32 R8, RZ, RZ, 0x1 ;  /* 0x00000001ff087424 */ /* 0x000fca00078e00ff */
[----:B------:R0:W-:Y:S02]  /*2a80*/  STL.U8 [R9+-0x1], R8 ;  /* 0xffffff0809007387 */ /* 0x0001e40000100000 */
.L_x_83:
        /* <DEDUP_REMOVED lines=11> */
.L_x_84:
        /* <DEDUP_REMOVED lines=11> */
.L_x_85:
        /* <DEDUP_REMOVED lines=11> */
.L_x_86:
        /* <DEDUP_REMOVED lines=11> */
.L_x_87:
        /* <DEDUP_REMOVED lines=11> */
.L_x_88:
        /* <DEDUP_REMOVED lines=11> */
.L_x_89:
[----:B0-----:R-:W2:Y:S01]  /*2eb0*/  LDG.E R10, desc[UR4][R162.64+0x88] ;  /* 0x00008804a20a7981 */ /* 0x001ea2000c1e1900 */
        /* <DEDUP_REMOVED lines=10> */
.L_x_90:
        /* <DEDUP_REMOVED lines=11> */
.L_x_91:
[----:B------:R-:W2:Y:S04]  /*3010*/  LDG.E R118, desc[UR4][R162.64+0x90] ;  /* 0x00009004a2767981 */ /* 0x000ea8000c1e1900 */
        /* <DEDUP_REMOVED lines=10> */
[----:B01----:R-:W-:-:S12]  /*30c0*/  IMAD.IADD R11, R1, 0x1, R118 ;  /* 0x00000001010b7824 */ /* 0x003fd800078e0276 */
[----:B---3--:R-:W-:Y:S05]  /*30d0*/  @!P0 BRA `(.L_x_92) ;  /* 0x0000000000148947 */ /* 0x008fea0003800000 */
[----:B------:R-:W2:Y:S02]  /*30e0*/  LDL.U8 R13, [R11+-0x1] ;  /* 0xffffff000b0d7983 */ /* 0x000ea40000100000 */
[----:B--2---:R-:W-:-:S13]  /*30f0*/  ISETP.NE.AND P1, PT, R13, RZ, PT ;  /* 0x000000ff0d00720c */ /* 0x004fda0003f25270 */
[----:B------:R-:W-:Y:S05]  /*3100*/  @P1 BRA `(.L_x_28) ;  /* 0x0000007400681947 */ /* 0x000fea0003800000 */
[----:B------:R-:W-:-:S05]  /*3110*/  IMAD.MOV.U32 R13, RZ, RZ, 0x1 ;  /* 0x00000001ff0d7424 */ /* 0x000fca00078e00ff */
[----:B------:R0:W-:Y:S02]  /*3120*/  STL.U8 [R11+-0x1], R13 ;  /* 0xffffff0d0b007387 */ /* 0x0001e40000100000 */
.L_x_92:
        /* <DEDUP_REMOVED lines=11> */
.L_x_93:
        /* <DEDUP_REMOVED lines=11> */
.L_x_94:
        /* <DEDUP_REMOVED lines=11> */
.L_x_95:
        /* <DEDUP_REMOVED lines=11> */
.L_x_96:
        /* <DEDUP_REMOVED lines=11> */
.L_x_97:
        /* <DEDUP_REMOVED lines=11> */
.L_x_98:
        /* <DEDUP_REMOVED lines=11> */
.L_x_99:
        /* <DEDUP_REMOVED lines=11> */
.L_x_100:
[----:B------:R-:W5:Y:S04]  /*36b0*/  LDG.E R148, desc[UR4][R162.64+0xb4] ;  /* 0x0000b404a2947981 */ /* 0x000f68000c1e1900 */
        /* <DEDUP_REMOVED lines=11> */
[----:B------:R-:W-:Y:S05]  /*3770*/  @!P1 BRA `(.L_x_101) ;  /* 0x0000000000149947 */ /* 0x000fea0003800000 */
[----:B------:R-:W2:Y:S02]  /*3780*/  LDL.U8 R14, [R13+-0x1] ;  /* 0xffffff000d0e7983 */ /* 0x000ea40000100000 */
[----:B--2---:R-:W-:-:S13]  /*3790*/  ISETP.NE.AND P2, PT, R14, RZ, PT ;  /* 0x000000ff0e00720c */ /* 0x004fda0003f45270 */
[----:B------:R-:W-:Y:S05]  /*37a0*/  @P2 BRA `(.L_x_28) ;  /* 0x0000006c00c02947 */ /* 0x000fea0003800000 */
[----:B------:R-:W-:-:S05]  /*37b0*/  IMAD.MOV.U32 R14, RZ, RZ, 0x1 ;  /* 0x00000001ff0e7424 */ /* 0x000fca00078e00ff */
[----:B------:R0:W-:Y:S02]  /*37c0*/  STL.U8 [R13+-0x1], R14 ;  /* 0xffffff0e0d007387 */ /* 0x0001e40000100000 */
.L_x_101:
        /* <DEDUP_REMOVED lines=11> */
.L_x_102:
        /* <DEDUP_REMOVED lines=11> */
.L_x_103:
        /* <DEDUP_REMOVED lines=11> */
.L_x_104:
        /* <DEDUP_REMOVED lines=11> */
.L_x_105:
        /* <DEDUP_REMOVED lines=11> */
.L_x_106:
        /* <DEDUP_REMOVED lines=11> */
.L_x_107:
        /* <DEDUP_REMOVED lines=11> */
.L_x_108:
        /* <DEDUP_REMOVED lines=11> */
.L_x_109:
        /* <DEDUP_REMOVED lines=20> */
.L_x_110:
        /* <DEDUP_REMOVED lines=11> */
.L_x_111:
        /* <DEDUP_REMOVED lines=11> */
.L_x_112:
        /* <DEDUP_REMOVED lines=11> */
.L_x_113:
        /* <DEDUP_REMOVED lines=11> */
.L_x_114:
        /* <DEDUP_REMOVED lines=11> */
.L_x_115:
        /* <DEDUP_REMOVED lines=11> */
.L_x_116:
        /* <DEDUP_REMOVED lines=11> */
.L_x_117:
        /* <DEDUP_REMOVED lines=11> */
.L_x_118:
        /* <DEDUP_REMOVED lines=13> */
[----:B------:R-:W-:Y:S01]  /*44e0*/  @P2 LOP3.LUT R168, R168, 0x80, RZ, 0xfc, !PT ;  /* 0x00000080a8a82812 */ /* 0x000fe200078efcff */
[----:B---3--:R-:W-:Y:S06]  /*44f0*/  @!P2 BRA `(.L_x_119) ;  /* 0x000000000014a947 */ /* 0x008fec0003800000 */
[----:B------:R-:W2:Y:S02]  /*4500*/  LDL.U8 R19, [R17+-0x1] ;  /* 0xffffff0011137983 */ /* 0x000ea40000100000 */
[----:B--2---:R-:W-:-:S13]  /*4510*/  ISETP.NE.AND P2, PT, R19, RZ, PT ;  /* 0x000000ff1300720c */ /* 0x004fda0003f45270 */
[----:B------:R-:W-:Y:S05]  /*4520*/  @P2 BRA `(.L_x_28) ;  /* 0x0000006000602947 */ /* 0x000fea0003800000 */
[----:B------:R-:W-:-:S05]  /*4530*/  IMAD.MOV.U32 R19, RZ, RZ, 0x1 ;  /* 0x00000001ff137424 */ /* 0x000fca00078e00ff */
[----:B------:R0:W-:Y:S02]  /*4540*/  STL.U8 [R17+-0x1], R19 ;  /* 0xffffff1311007387 */ /* 0x0001e40000100000 */
.L_x_119:
        /* <DEDUP_REMOVED lines=11> */
.L_x_120:
        /* <DEDUP_REMOVED lines=11> */
.L_x_121:
        /* <DEDUP_REMOVED lines=11> */
.L_x_122:
        /* <DEDUP_REMOVED lines=11> */
.L_x_123:
        /* <DEDUP_REMOVED lines=11> */
.L_x_124:
        /* <DEDUP_REMOVED lines=11> */
.L_x_125:
        /* <DEDUP_REMOVED lines=11> */
.L_x_126:
        /* <DEDUP_REMOVED lines=11> */
.L_x_127:
        /* <DEDUP_REMOVED lines=20> */
.L_x_128:
        /* <DEDUP_REMOVED lines=11> */
.L_x_129:
        /* <DEDUP_REMOVED lines=11> */
.L_x_130:
        /* <DEDUP_REMOVED lines=11> */
.L_x_131:
        /* <DEDUP_REMOVED lines=11> */
.L_x_132:
[----:B------:R-:W5:Y:S02]  /*4ed0*/  LDG.E R140, desc[UR4][R162.64+0x134] ;  /* 0x00013404a28c7981 */ /* 0x000f64000c1e1900 */
[----:B-----5:R-:W-:Y:S01]  /*4ee0*/  ISETP.NE.AND P2, PT, R140, RZ, PT ;  /* 0x000000ff8c00720c */ /* 0x020fe20003f45270 */
[----:B------:R-:W-:-:S12]  /*4ef0*/  IMAD.IADD R153, R1, 0x1, R140 ;  /* 0x0000000101997824 */ /* 0x000fd800078e028c */
[----:B------:R-:W-:Y:S05]  /*4f00*/  @!P2 BRA `(.L_x_133) ;  /* 0x000000000014a947 */ /* 0x000fea0003800000 */
[----:B01234-:R-:W2:Y:S02]  /*4f10*/  LDL.U8 R96, [R153+-0x1] ;  /* 0xffffff0099607983 */ /* 0x01fea40000100000 */
[----:B--2---:R-:W-:-:S13]  /*4f20*/  ISETP.NE.AND P3, PT, R96, RZ, PT ;  /* 0x000000ff6000720c */ /* 0x004fda0003f65270 */
[----:B------:R-:W-:Y:S05]  /*4f30*/  @P3 BRA `(.L_x_28) ;  /* 0x0000005400dc3947 */ /* 0x000fea0003800000 */
[----:B------:R-:W-:-:S05]  /*4f40*/  IMAD.MOV.U32 R96, RZ, RZ, 0x1 ;  /* 0x00000001ff607424 */ /* 0x000fca00078e00ff */
[----:B------:R0:W-:Y:S02]  /*4f50*/  STL.U8 [R153+-0x1], R96 ;  /* 0xffffff6099007387 */ /* 0x0001e40000100000 */
.L_x_133:
[----:B01234-:R-:W2:Y:S02]  /*4f60*/  LDG.E R96, desc[UR4][R162.64+0x138] ;  /* 0x00013804a2607981 */ /* 0x01fea4000c1e1900 */
[----:B--2---:R-:W-:Y:S01]  /*4f70*/  ISETP.NE.AND P3, PT, R96, RZ, PT ;  /* 0x000000ff6000720c */ /* 0x004fe20003f65270 */
[----:B------:R-:W-:-:S12]  /*4f80*/  IMAD.IADD R147, R1, 0x1, R96 ;  /* 0x0000000101937824 */ /* 0x000fd800078e0260 */
[----:B------:R-:W-:Y:S05]  /*4f90*/  @!P3 BRA `(.L_x_134) ;  /* 0x000000000014b947 */ /* 0x000fea0003800000 */
[----:B------:R-:W2:Y:S02]  /*4fa0*/  LDL.U8 R98, [R147+-0x1] ;  /* 0xffffff0093627983 */ /* 0x000ea40000100000 */
[----:B--2---:R-:W-:-:S13]  /*4fb0*/  ISETP.NE.AND P4, PT, R98, RZ, PT ;  /* 0x000000ff6200720c */ /* 0x004fda0003f85270 */
[----:B------:R-:W-:Y:S05]  /*4fc0*/  @P4 BRA `(.L_x_28) ;  /* 0x0000005400b84947 */ /* 0x000fea0003800000 */
[----:B------:R-:W-:-:S05]  /*4fd0*/  IMAD.MOV.U32 R98, RZ, RZ, 0x1 ;  /* 0x00000001ff627424 */ /* 0x000fca00078e00ff */
[----:B------:R0:W-:Y:S02]  /*4fe0*/  STL.U8 [R147+-0x1], R98 ;  /* 0xffffff6293007387 */ /* 0x0001e40000100000 */
.L_x_134:
[----:B0-----:R-:W2:Y:S02]  /*4ff0*/  LDG.E R98, desc[UR4][R162.64+0x13c] ;  /* 0x00013c04a2627981 */ /* 0x001ea4000c1e1900 */
        /* <DEDUP_REMOVED lines=8> */
.L_x_135:
[----:B------:R-:W2:Y:S02]  /*5080*/  LDG.E R100, desc[UR4][R162.64+0x140] ;  /* 0x00014004a2647981 */ /* 0x000ea4000c1e1900 */
[----:B--2---:R-:W-:Y:S01]  /*5090*/  ISETP.NE.AND P5, PT, R100, RZ, PT ;  /* 0x000000ff6400720c */ /* 0x004fe20003fa5270 */
[----:B0-----:R-:W-:-:S12]  /*50a0*/  IMAD.IADD R99, R1, 0x1, R100 ;  /* 0x0000000101637824 */ /* 0x001fd800078e0264 */
[----:B------:R-:W-:Y:S05]  /*50b0*/  @!P5 BRA `(.L_x_136) ;  /* 0x000000000014d947 */ /* 0x000fea0003800000 */
[----:B------:R-:W2:Y:S02]  /*50c0*/  LDL.U8 R171, [R99+-0x1] ;  /* 0xffffff0063ab7983 */ /* 0x000ea40000100000 */
[----:B--2---:R-:W-:-:S13]  /*50d0*/  ISETP.NE.AND P6, PT, R171, RZ, PT ;  /* 0x000000ffab00720c */ /* 0x004fda0003fc5270 */
[----:B------:R-:W-:Y:S05]  /*50e0*/  @P6 BRA `(.L_x_28) ;  /* 0x0000005400706947 */ /* 0x000fea0003800000 */
[----:B------:R-:W-:-:S05]  /*50f0*/  IMAD.MOV.U32 R171, RZ, RZ, 0x1 ;  /* 0x00000001ffab7424 */ /* 0x000fca00078e00ff */
[----:B------:R0:W-:Y:S02]  /*5100*/  STL.U8 [R99+-0x1], R171 ;  /* 0xffffffab63007387 */ /* 0x0001e40000100000 */
.L_x_136:
[----:B------:R1:W-:Y:S01]  /*5110*/  STL.U8 [R1], RZ ;  /* 0x000000ff01007387 */ /* 0x0003e20000100000 */
[----:B------:R-:W-:-:S03]  /*5120*/  LOP3.LUT P6, RZ, R168, 0x1, RZ, 0xc0, !PT ;  /* 0x00000001a8ff7812 */ /* 0x000fc600078cc0ff */
        /* <DEDUP_REMOVED lines=8> */
[----:B------:R-:W-:Y:S05]  /*51b0*/  @!P6 BRA `(.L_x_137) ;  /* 0x000000000014e947 */ /* 0x000fea0003800000 */
[----:B0-----:R-:W2:Y:S02]  /*51c0*/  LDL.U8 R171, [R3+-0x1] ;  /* 0xffffff0003ab7983 */ /* 0x001ea40000100000 */
[----:B--2---:R-:W-:-:S13]  /*51d0*/  ISETP.NE.AND P6, PT, R171, RZ, PT ;  /* 0x000000ffab00720c */ /* 0x004fda0003fc5270 */
[----:B------:R-:W-:Y:S05]  /*51e0*/  @P6 BRA `(.L_x_28) ;  /* 0x0000005400306947 */ /* 0x000fea0003800000 */
[----:B------:R-:W-:-:S05]  /*51f0*/  IMAD.MOV.U32 R171, RZ, RZ, 0x1 ;  /* 0x00000001ffab7424 */ /* 0x000fca00078e00ff */
[----:B------:R2:W-:Y:S02]  /*5200*/  STL.U8 [R3+-0x1], R171 ;  /* 0xffffffab03007387 */ /* 0x0005e40000100000 */
.L_x_137:
[----:B------:R-:W-:-:S13]  /*5210*/  LOP3.LUT P6, RZ, R168, 0x2, RZ, 0xc0, !PT ;  /* 0x00000002a8ff7812 */ /* 0x000fda00078cc0ff */
[----:B------:R-:W-:Y:S05]  /*5220*/  @!P6 BRA `(.L_x_138) ;  /* 0x000000000014e947 */ /* 0x000fea0003800000 */
[----:B--2---:R-:W2:Y:S02]  /*5230*/  LDL.U8 R3, [R5+-0x1] ;  /* 0xffffff0005037983 */ /* 0x004ea40000100000 */
[----:B--2---:R-:W-:-:S13]  /*5240*/  ISETP.NE.AND P6, PT, R3, RZ, PT ;  /* 0x000000ff0300720c */ /* 0x004fda0003fc5270 */
[----:B------:R-:W-:Y:S05]  /*5250*/  @P6 BRA `(.L_x_28) ;  /* 0x0000005400146947 */ /* 0x000fea0003800000 */
[----:B------:R-:W-:-:S05]  /*5260*/  IMAD.MOV.U32 R3, RZ, RZ, 0x1 ;  /* 0x00000001ff037424 */ /* 0x000fca00078e00ff */
[----:B------:R3:W-:Y:S02]  /*5270*/  STL.U8 [R5+-0x1], R3 ;  /* 0xffffff0305007387 */ /* 0x0007e40000100000 */
.L_x_138:
[----:B------:R-:W-:-:S13]  /*5280*/  LOP3.LUT P6, RZ, R168, 0x4, RZ, 0xc0, !PT ;  /* 0x00000004a8ff7812 */ /* 0x000fda00078cc0ff */
[----:B------:R-:W-:Y:S05]  /*5290*/  @!P6 BRA `(.L_x_139) ;  /* 0x000000000014e947 */ /* 0x000fea0003800000 */
[----:B--23--:R-:W2:Y:S02]  /*52a0*/  LDL.U8 R3, [R7+-0x1] ;  /* 0xffffff0007037983 */ /* 0x00cea40000100000 */
[----:B--2---:R-:W-:-:S13]  /*52b0*/  ISETP.NE.AND P6, PT, R3, RZ, PT ;  /* 0x000000ff0300720c */ /* 0x004fda0003fc5270 */
[----:B------:R-:W-:Y:S05]  /*52c0*/  @P6 BRA `(.L_x_28) ;  /* 0x0000005000f86947 */ /* 0x000fea0003800000 */
[----:B------:R-:W-:-:S05]  /*52d0*/  IMAD.MOV.U32 R3, RZ, RZ, 0x1 ;  /* 0x00000001ff037424 */ /* 0x000fca00078e00ff */
[----:B------:R4:W-:Y:S02]  /*52e0*/  STL.U8 [R7+-0x1], R3 ;  /* 0xffffff0307007387 */ /* 0x0009e40000100000 */
.L_x_139:
[----:B------:R-:W-:-:S13]  /*52f0*/  LOP3.LUT P6, RZ, R168, 0x8, RZ, 0xc0, !PT ;  /* 0x00000008a8ff7812 */ /* 0x000fda00078cc0ff */
[----:B------:R-:W-:Y:S05]  /*5300*/  @!P6 BRA `(.L_x_140) ;  /* 0x000000000014e947 */ /* 0x000fea0003800000 */
[----:B--234-:R-:W2:Y:S02]  /*5310*/  LDL.U8 R3, [R9+-0x1] ;  /* 0xffffff0009037983 */ /* 0x01cea40000100000 */
[----:B--2---:R-:W-:-:S13]  /*5320*/  ISETP.NE.AND P6, PT, R3, RZ, PT ;  /* 0x000000ff0300720c */ /* 0x004fda0003fc5270 */
[----:B------:R-:W-:Y:S05]  /*5330*/  @P6 BRA `(.L_x_28) ;  /* 0x0000005000dc6947 */ /* 0x000fea0003800000 */
[----:B------:R-:W-:-:S05]  /*5340*/  IMAD.MOV.U32 R3, RZ, RZ, 0x1 ;  /* 0x00000001ff037424 */ /* 0x000fca00078e00ff */
[----:B------:R2:W-:Y:S02]  /*5350*/  STL.U8 [R9+-0x1], R3 ;  /* 0xffffff0309007387 */ /* 0x0005e40000100000 */
.L_x_140:
[----:B------:R-:W-:Y:S05]  /*5360*/  @!P0 BRA `(.L_x_141) ;  /* 0x0000000000148947 */ /* 0x000fea0003800000 */
[----:B--234-:R-:W2:Y:S02]  /*5370*/  LDL.U8 R3, [R11+-0x1] ;  /* 0xffffff000b037983 */ /* 0x01cea40000100000 */
[----:B--2---:R-:W-:-:S13]  /*5380*/  ISETP.NE.AND P0, PT, R3, RZ, PT ;  /* 0x000000ff0300720c */ /* 0x004fda0003f05270 */
[----:B------:R-:W-:Y:S05]  /*5390*/  @P0 BRA `(.L_x_28) ;  /* 0x0000005000c40947 */ /* 0x000fea0003800000 */
[----:B------:R-:W-:-:S05]  /*53a0*/  IMAD.MOV.U32 R3, RZ, RZ, 0x1 ;  /* 0x00000001ff037424 */ /* 0x000fca00078e00ff */
[----:B------:R2:W-:Y:S02]  /*53b0*/  STL.U8 [R11+-0x1], R3 ;  /* 0xffffff030b007387 */ /* 0x0005e40000100000 */
.L_x_141:
[----:B------:R-:W-:Y:S05]  /*53c0*/  @!P1 BRA `(.L_x_142) ;  /* 0x0000000000149947 */ /* 0x000fea0003800000 */
[----:B--234-:R-:W2:Y:S02]  /*53d0*/  LDL.U8 R3, [R13+-0x1] ;  /* 0xffffff000d037983 */ /* 0x01cea40000100000 */
[----:B--2---:R-:W-:-:S13]  /*53e0*/  ISETP.NE.AND P0, PT, R3, RZ, PT ;  /* 0x000000ff0300720c */ /* 0x004fda0003f05270 */
[----:B------:R-:W-:Y:S05]  /*53f0*/  @P0 BRA `(.L_x_28) ;  /* 0x0000005000ac0947 */ /* 0x000fea0003800000 */
[----:B------:R-:W-:-:S05]  /*5400*/  IMAD.MOV.U32 R3, RZ, RZ, 0x1 ;  /* 0x00000001ff037424 */ /* 0x000fca00078e00ff */
[----:B------:R2:W-:Y:S02]  /*5410*/  STL.U8 [R13+-0x1], R3 ;  /* 0xffffff030d007387 */ /* 0x0005e40000100000 */
.L_x_142:
[----:B------:R-:W-:-:S13]  /*5420*/  LOP3.LUT P0, RZ, R168, 0x200, RZ, 0xc0, !PT ;  /* 0x00000200a8ff7812 */ /* 0x000fda000780c0ff */
[----:B------:R-:W-:Y:S05]  /*5430*/  @!P0 BRA `(.L_x_143) ;  /* 0x0000000000148947 */ /* 0x000fea0003800000 */
[----:B--234-:R-:W2:Y:S02]  /*5440*/  LDL.U8 R3, [R15+-0x1] ;  /* 0xffffff000f037983 */ /* 0x01cea40000100000 */
[----:B--2---:R-:W-:-:S13]  /*5450*/  ISETP.NE.AND P0, PT, R3, RZ, PT ;  /* 0x000000ff0300720c */ /* 0x004fda0003f05270 */
[----:B------:R-:W-:Y:S05]  /*5460*/  @P0 BRA `(.L_x_28) ;  /* 0x0000005000900947 */ /* 0x000fea0003800000 */
[----:B------:R-:W-:-:S05]  /*5470*/  IMAD.MOV.U32 R3, RZ, RZ, 0x1 ;  /* 0x00000001ff037424 */ /* 0x000fca00078e00ff */
[----:B------:R2:W-:Y:S02]  /*5480*/  STL.U8 [R15+-0x1], R3 ;  /* 0xffffff030f007387 */ /* 0x0005e40000100000 */
.L_x_143:
[----:B------:R-:W-:-:S13]  /*5490*/  LOP3.LUT P0, RZ, R168, 0x80, RZ, 0xc0, !PT ;  /* 0x00000080a8ff7812 */ /* 0x000fda000780c0ff */
[----:B------:R-:W-:Y:S05]  /*54a0*/  @!P0 BRA `(.L_x_144) ;  /* 0x0000000000148947 */ /* 0x000fea0003800000 */
[----:B--234-:R-:W2:Y:S02]  /*54b0*/  LDL.U8 R3, [R17+-0x1] ;  /* 0xffffff0011037983 */ /* 0x01cea40000100000 */
[----:B--2---:R-:W-:-:S13]  /*54c0*/  ISETP.NE.AND P0, PT, R3, RZ, PT ;  /* 0x000000ff0300720c */ /* 0x004fda0003f05270 */
[----:B------:R-:W-:Y:S05]  /*54d0*/  @P0 BRA `(.L_x_28) ;  /* 0x0000005000740947 */ /* 0x000fea0003800000 */
[----:B------:R-:W-:-:S05]  /*54e0*/  IMAD.MOV.U32 R3, RZ, RZ, 0x1 ;  /* 0x00000001ff037424 */ /* 0x000fca00078e00ff */
[----:B------:R2:W-:Y:S02]  /*54f0*/  STL.U8 [R17+-0x1], R3 ;  /* 0xffffff0311007387 */ /* 0x0005e40000100000 */
.L_x_144:
[----:B------:R-:W-:-:S13]  /*5500*/  LOP3.LUT P0, RZ, R168, 0x40, RZ, 0xc0, !PT ;  /* 0x00000040a8ff7812 */ /* 0x000fda000780c0ff */
[----:B------:R-:W-:Y:S05]  /*5510*/  @!P0 BRA `(.L_x_145) ;  /* 0x0000000000148947 */ /* 0x000fea0003800000 */
[----:B--234-:R-:W2:Y:S02]  /*5520*/  LDL.U8 R3, [R19+-0x1] ;  /* 0xffffff0013037983 */ /* 0x01cea40000100000 */
[----:B--2---:R-:W-:-:S13]  /*5530*/  ISETP.NE.AND P0, PT, R3, RZ, PT ;  /* 0x000000ff0300720c */ /* 0x004fda0003f05270 */
[----:B------:R-:W-:Y:S05]  /*5540*/  @P0 BRA `(.L_x_28) ;  /* 0x0000005000580947 */ /* 0x000fea0003800000 */
[----:B------:R-:W-:-:S05]  /*5550*/  IMAD.MOV.U32 R3, RZ, RZ, 0x1 ;  /* 0x00000001ff037424 */ /* 0x000fca00078e00ff */
[----:B------:R2:W-:Y:S02]  /*5560*/  STL.U8 [R19+-0x1], R3 ;  /* 0xffffff0313007387 */ /* 0x0005e40000100000 */
.L_x_145:
        /* <DEDUP_REMOVED lines=11> */
[----:B--234-:R-:W2:Y:S02]  /*5620*/  LDL.U8 R3, [R29+-0x1] ;  /* 0xffffff001d037983 */ /* 0x01cea40000100000 */
[----:B--2---:R-:W-:-:S13]  /*5630*/  ISETP.NE.AND P0, PT, R3, RZ, PT ;  /* 0x000000ff0300720c */ /* 0x004fda0003f05270 */
[----:B------:R-:W-:Y:S05]  /*5640*/  @P0 BRA `(.L_x_28) ;  /* 0x0000005000180947 */ /* 0x000fea0003800000 */
[----:B------:R-:W-:-:S05]  /*5650*/  IMAD.MOV.U32 R3, RZ, RZ, 0x1 ;  /* 0x00000001ff037424 */ /* 0x000fca00078e00ff */
[----:B------:R2:W-:Y:S02]  /*5660*/  STL.U8 [R29+-0x1], R3 ;  /* 0xffffff031d007387 */ /* 0x0005e40000100000 */
.L_x_146:
[----:B------:R-:W-:-:S13]  /*5670*/  LOP3.LUT P0, RZ, R168, 0x100000, RZ, 0xc0, !PT ;  /* 0x00100000a8ff7812 */ /* 0x000fda000780c0ff */
[----:B------:R-:W-:Y:S05]  /*5680*/  @!P0 BRA `(.L_x_147) ;  /* 0x0000000000148947 */ /* 0x000fea0003800000 */
[----:B--234-:R-:W2:Y:S02]  /*5690*/  LDL.U8 R3, [R41+-0x1] ;  /* 0xffffff0029037983 */ /* 0x01cea40000100000 */
[----:B--2---:R-:W-:-:S13]  /*56a0*/  ISETP.NE.AND P0, PT, R3, RZ, PT ;  /* 0x000000ff0300720c */ /* 0x004fda0003f05270 */
[----:B------:R-:W-:Y:S05]  /*56b0*/  @P0 BRA `(.L_x_28) ;  /* 0x0000004c00fc0947 */ /* 0x000fea0003800000 */
[----:B------:R-:W-:-:S05]  /*56c0*/  IMAD.MOV.U32 R3, RZ, RZ, 0x1 ;  /* 0x00000001ff037424 */ /* 0x000fca00078e00ff */
[----:B------:R2:W-:Y:S02]  /*56d0*/  STL.U8 [R41+-0x1], R3 ;  /* 0xffffff0329007387 */ /* 0x0005e40000100000 */
.L_x_147:
[----:B------:R-:W-:-:S13]  /*56e0*/  LOP3.LUT P0, RZ, R168, 0x80000000, RZ, 0xc0, !PT ;  /* 0x80000000a8ff7812 */ /* 0x000fda000780c0ff */
[----:B------:R-:W-:Y:S05]  /*56f0*/  @!P0 BRA `(.L_x_148) ;  /* 0x0000000000148947 */ /* 0x000fea0003800000 */
[----:B--234-:R-:W2:Y:S02]  /*5700*/  LDL.U8 R3, [R103+-0x1] ;  /* 0xffffff0067037983 */ /* 0x01cea40000100000 */
[----:B--2---:R-:W-:-:S13]  /*5710*/  ISETP.NE.AND P0, PT, R3, RZ, PT ;  /* 0x000000ff0300720c */ /* 0x004fda0003f05270 */
[----:B------:R-:W-:Y:S05]  /*5720*/  @P0 BRA `(.L_x_28) ;  /* 0x0000004c00e00947 */ /* 0x000fea0003800000 */
[----:B------:R-:W-:-:S05]  /*5730*/  IMAD.MOV.U32 R3, RZ, RZ, 0x1 ;  /* 0x00000001ff037424 */ /* 0x000fca00078e00ff */
[----:B------:R2:W-:Y:S02]  /*5740*/  STL.U8 [R103+-0x1], R3 ;  /* 0xffffff0367007387 */ /* 0x0005e40000100000 */
.L_x_148:
[----:B------:R-:W-:-:S13]  /*5750*/  LOP3.LUT P0, RZ, R168, 0x40000000, RZ, 0xc0, !PT ;  /* 0x40000000a8ff7812 */ /* 0x000fda000780c0ff */
[----:B------:R-:W-:Y:S05]  /*5760*/  @!P0 BRA `(.L_x_149) ;  /* 0x0000000000148947 */ /* 0x000fea0003800000 */
[----:B--234-:R-:W2:Y:S02]  /*5770*/  LDL.U8 R3, [R111+-0x1] ;  /* 0xffffff006f037983 */ /* 0x01cea40000100000 */
[----:B--2---:R-:W-:-:S13]  /*5780*/  ISETP.NE.AND P0, PT, R3, RZ, PT ;  /* 0x000000ff0300720c */ /* 0x004fda0003f05270 */
[----:B------:R-:W-:Y:S05]  /*5790*/  @P0 BRA `(.L_x_28) ;  /* 0x0000004c00c40947 */ /* 0x000fea0003800000 */
[----:B------:R-:W-:-:S05]  /*57a0*/  IMAD.MOV.U32 R3, RZ, RZ, 0x1 ;  /* 0x00000001ff037424 */ /* 0x000fca00078e00ff */
[----:B------:R2:W-:Y:S02]  /*57b0*/  STL.U8 [R111+-0x1], R3 ;  /* 0xffffff036f007387 */ /* 0x0005e40000100000 */
.L_x_149:
[----:B------:R-:W-:-:S13]  /*57c0*/  LOP3.LUT P0, RZ, R168, 0x200000, RZ, 0xc0, !PT ;  /* 0x00200000a8ff7812 */ /* 0x000fda000780c0ff */
[----:B------:R-:W-:Y:S05]  /*57d0*/  @!P0 BRA `(.L_x_150) ;  /* 0x0000000000148947 */ /* 0x000fea0003800000 */
[----:B--234-:R-:W2:Y:S02]  /*57e0*/  LDL.U8 R3, [R123+-0x1] ;  /* 0xffffff007b037983 */ /* 0x01cea40000100000 */
[----:B--2---:R-:W-:-:S13]  /*57f0*/  ISETP.NE.AND P0, PT, R3, RZ, PT ;  /* 0x000000ff0300720c */ /* 0x004fda0003f05270 */
[----:B------:R-:W-:Y:S05]  /*5800*/  @P0 BRA `(.L_x_28) ;  /* 0x0000004c00a80947 */ /* 0x000fea0003800000 */
[----:B------:R-:W-:-:S05]  /*5810*/  IMAD.MOV.U32 R3, RZ, RZ, 0x1 ;  /* 0x00000001ff037424 */ /* 0x000fca00078e00ff */
[----:B------:R2:W-:Y:S02]  /*5820*/  STL.U8 [R123+-0x1], R3 ;  /* 0xffffff037b007387 */ /* 0x0005e40000100000 */
.L_x_150:
[----:B------:R-:W-:-:S13]  /*5830*/  LOP3.LUT P0, RZ, R168, 0x40000, RZ, 0xc0, !PT ;  /* 0x00040000a8ff7812 */ /* 0x000fda000780c0ff */
[----:B------:R-:W-:Y:S05]  /*5840*/  @!P0 BRA `(.L_x_151) ;  /* 0x0000000000148947 */ /* 0x000fea0003800000 */
[----:B--234-:R-:W2:Y:S02]  /*5850*/  LDL.U8 R3, [R135+-0x1] ;  /* 0xffffff0087037983 */ /* 0x01cea40000100000 */
[----:B--2---:R-:W-:-:S13]  /*5860*/  ISETP.NE.AND P0, PT, R3, RZ, PT ;  /* 0x000000ff0300720c */ /* 0x004fda0003f05270 */
[----:B------:R-:W-:Y:S05]  /*5870*/  @P0 BRA `(.L_x_28) ;  /* 0x0000004c008c0947 */ /* 0x000fea0003800000 */
[----:B------:R-:W-:-:S05]  /*5880*/  IMAD.MOV.U32 R3, RZ, RZ, 0x1 ;  /* 0x00000001ff037424 */ /* 0x000fca00078e00ff */
[----:B------:R2:W-:Y:S02]  /*5890*/  STL.U8 [R135+-0x1], R3 ;  /* 0xffffff0387007387 */ /* 0x0005e40000100000 */
.L_x_151:
[----:B------:R-:W-:-:S13]  /*58a0*/  LOP3.LUT P0, RZ, R168, 0x2000, RZ, 0xc0, !PT ;  /* 0x00002000a8ff7812 */ /* 0x000fda000780c0ff */
[----:B------:R-:W-:Y:S05]  /*58b0*/  @!P0 BRA `(.L_x_152) ;  /* 0x0000000000148947 */ /* 0x000fea0003800000 */
[----:B--234-:R-:W2:Y:S02]  /*58c0*/  LDL.U8 R3, [R149+-0x1] ;  /* 0xffffff0095037983 */ /* 0x01cea40000100000 */
[----:B--2---:R-:W-:-:S13]  /*58d0*/  ISETP.NE.AND P0, PT, R3, RZ, PT ;  /* 0x000000ff0300720c */ /* 0x004fda0003f05270 */
[----:B------:R-:W-:Y:S05]  /*58e0*/  @P0 BRA `(.L_x_28) ;  /* 0x0000004c00700947 */ /* 0x000fea0003800000 */
[----:B------:R-:W-:-:S05]  /*58f0*/  IMAD.MOV.U32 R3, RZ, RZ, 0x1 ;  /* 0x00000001ff037424 */ /* 0x000fca00078e00ff */
[----:B------:R2:W-:Y:S02]  /*5900*/  STL.U8 [R149+-0x1], R3 ;  /* 0xffffff0395007387 */ /* 0x0005e40000100000 */
.L_x_152:
[----:B------:R-:W-:-:S13]  /*5910*/  LOP3.LUT P0, RZ, R168, 0x800, RZ, 0xc0, !PT ;  /* 0x00000800a8ff7812 */ /* 0x000fda000780c0ff */
[----:B------:R-:W-:Y:S05]  /*5920*/  @!P0 BRA `(.L_x_153) ;  /* 0x0000000000148947 */ /* 0x000fea0003800000 */
[----:B--234-:R-:W2:Y:S02]  /*5930*/  LDL.U8 R3, [R161+-0x1] ;  /* 0xffffff00a1037983 */ /* 0x01cea40000100000 */
[----:B--2---:R-:W-:-:S13]  /*5940*/  ISETP.NE.AND P0, PT, R3, RZ, PT ;  /* 0x000000ff0300720c */ /* 0x004fda0003f05270 */
[----:B------:R-:W-:Y:S05]  /*5950*/  @P0 BRA `(.L_x_28) ;  /* 0x0000004c00540947 */ /* 0x000fea0003800000 */
[----:B------:R-:W-:-:S05]  /*5960*/  IMAD.MOV.U32 R3, RZ, RZ, 0x1 ;  /* 0x00000001ff037424 */ /* 0x000fca00078e00ff */
[----:B------:R2:W-:Y:S02]  /*5970*/  STL.U8 [R161+-0x1], R3 ;  /* 0xffffff03a1007387 */ /* 0x0005e40000100000 */
.L_x_153:
[----:B------:R-:W-:-:S13]  /*5980*/  LOP3.LUT P0, RZ, R168, 0x100, RZ, 0xc0, !PT ;  /* 0x00000100a8ff7812 */ /* 0x000fda000780c0ff */
[----:B------:R-:W-:Y:S05]  /*5990*/  @!P0 BRA `(.L_x_154) ;  /* 0x0000000000148947 */ /* 0x000fea0003800000 */
[----:B--234-:R-:W2:Y:S02]  /*59a0*/  LDL.U8 R3, [R170+-0x1] ;  /* 0xffffff00aa037983 */ /* 0x01cea40000100000 */
[----:B--2---:R-:W-:-:S13]  /*59b0*/  ISETP.NE.AND P0, PT, R3, RZ, PT ;  /* 0x000000ff0300720c */ /* 0x004fda0003f05270 */
[----:B------:R-:W-:Y:S05]  /*59c0*/  @P0 BRA `(.L_x_28) ;  /* 0x0000004c00380947 */ /* 0x000fea0003800000 */
[----:B------:R-:W-:-:S05]  /*59d0*/  IMAD.MOV.U32 R3, RZ, RZ, 0x1 ;  /* 0x00000001ff037424 */ /* 0x000fca00078e00ff */
[----:B------:R2:W-:Y:S02]  /*59e0*/  STL.U8 [R170+-0x1], R3 ;  /* 0xffffff03aa007387 */ /* 0x0005e40000100000 */
.L_x_154:
        /* <DEDUP_REMOVED lines=16> */
.L_x_155:
[----:B------:R-:W-:-:S13]  /*5af0*/  LOP3.LUT P0, RZ, R169, 0x800, RZ, 0xc0, !PT ;  /* 0x00000800a9ff7812 */ /* 0x000fda000780c0ff */
[----:B------:R-:W-:Y:S05]  /*5b00*/  @!P0 BRA `(.L_x_156) ;  /* 0x0000000000148947 */ /* 0x000fea0003800000 */
[----:B--234-:R-:W2:Y:S02]  /*5b10*/  LDL.U8 R3, [R43+-0x1] ;  /* 0xffffff002b037983 */ /* 0x01cea40000100000 */
[----:B--2---:R-:W-:-:S13]  /*5b20*/  ISETP.NE.AND P0, PT, R3, RZ, PT ;  /* 0x000000ff0300720c */ /* 0x004fda0003f05270 */
[----:B------:R-:W-:Y:S05]  /*5b30*/  @P0 BRA `(.L_x_28) ;  /* 0x0000004800dc0947 */ /* 0x000fea0003800000 */
[----:B------:R-:W-:-:S05]  /*5b40*/  IMAD.MOV.U32 R3, RZ, RZ, 0x1 ;  /* 0x00000001ff037424 */ /* 0x000fca00078e00ff */
[----:B------:R2:W-:Y:S02]  /*5b50*/  STL.U8 [R43+-0x1], R3 ;  /* 0xffffff032b007387 */ /* 0x0005e40000100000 */
.L_x_156:
[----:B------:R-:W-:-:S13]  /*5b60*/  LOP3.LUT P0, RZ, R169, 0x400, RZ, 0xc0, !PT ;  /* 0x00000400a9ff7812 */ /* 0x000fda000780c0ff */
[----:B------:R-:W-:Y:S05]  /*5b70*/  @!P0 BRA `(.L_x_157) ;  /* 0x0000000000148947 */ /* 0x000fea0003800000 */
[----:B--234-:R-:W2:Y:S02]  /*5b80*/  LDL.U8 R3, [R101+-0x1] ;  /* 0xffffff0065037983 */ /* 0x01cea40000100000 */
[----:B--2---:R-:W-:-:S13]  /*5b90*/  ISETP.NE.AND P0, PT, R3, RZ, PT ;  /* 0x000000ff0300720c */ /* 0x004fda0003f05270 */
[----:B------:R-:W-:Y:S05]  /*5ba0*/  @P0 BRA `(.L_x_28) ;  /* 0x0000004800c00947 */ /* 0x000fea0003800000 */
[----:B------:R-:W-:-:S05]  /*5bb0*/  IMAD.MOV.U32 R3, RZ, RZ, 0x1 ;  /* 0x00000001ff037424 */ /* 0x000fca00078e00ff */
[----:B------:R2:W-:Y:S02]  /*5bc0*/  STL.U8 [R101+-0x1], R3 ;  /* 0xffffff0365007387 */ /* 0x0005e40000100000 */
.L_x_157:
[----:B------:R-:W-:-:S13]  /*5bd0*/  LOP3.LUT P0, RZ, R169, 0x8, RZ, 0xc0, !PT ;  /* 0x00000008a9ff7812 */ /* 0x000fda000780c0ff */
[----:B------:R-:W-:Y:S05]  /*5be0*/  @!P0 BRA `(.L_x_158) ;  /* 0x0000000000148947 */ /* 0x000fea0003800000 */
[----:B--234-:R-:W2:Y:S02]  /*5bf0*/  LDL.U8 R3, [R107+-0x1] ;  /* 0xffffff006b037983 */ /* 0x01cea40000100000 */
[----:B--2---:R-:W-:-:S13]  /*5c00*/  ISETP.NE.AND P0, PT, R3, RZ, PT ;  /* 0x000000ff0300720c */ /* 0x004fda0003f05270 */
[----:B------:R-:W-:Y:S05]  /*5c10*/  @P0 BRA `(.L_x_28) ;  /* 0x0000004800a40947 */ /* 0x000fea0003800000 */
[----:B------:R-:W-:-:S05]  /*5c20*/  IMAD.MOV.U32 R3, RZ, RZ, 0x1 ;  /* 0x00000001ff037424 */ /* 0x000fca00078e00ff */
[----:B------:R2:W-:Y:S02]  /*5c30*/  STL.U8 [R107+-0x1], R3 ;  /* 0xffffff036b007387 */ /* 0x0005e40000100000 */
.L_x_158:
[----:B------:R-:W-:-:S13]  /*5c40*/  LOP3.LUT P0, RZ, R168, 0x20000000, RZ, 0xc0, !PT ;  /* 0x20000000a8ff7812 */ /* 0x000fda000780c0ff */
[----:B------:R-:W-:Y:S05]  /*5c50*/  @!P0 BRA `(.L_x_159) ;  /* 0x0000000000148947 */ /* 0x000fea0003800000 */
[----:B--234-:R-:W2:Y:S02]  /*5c60*/  LDL.U8 R3, [R117+-0x1] ;  /* 0xffffff0075037983 */ /* 0x01cea40000100000 */
[----:B--2---:R-:W-:-:S13]  /*5c70*/  ISETP.NE.AND P0, PT, R3, RZ, PT ;  /* 0x000000ff0300720c */ /* 0x004fda0003f05270 */
[----:B------:R-:W-:Y:S05]  /*5c80*/  @P0 BRA `(.L_x_28) ;  /* 0x0000004800880947 */ /* 0x000fea0003800000 */
[----:B------:R-:W-:-:S05]  /*5c90*/  IMAD.MOV.U32 R3, RZ, RZ, 0x1 ;  /* 0x00000001ff037424 */ /* 0x000fca00078e00ff */
[----:B------:R2:W-:Y:S02]  /*5ca0*/  STL.U8 [R117+-0x1], R3 ;  /* 0xffffff0375007387 */ /* 0x0005e40000100000 */
.L_x_159:
[----:B------:R-:W-:-:S13]  /*5cb0*/  LOP3.LUT P0, RZ, R168, 0x1000000, RZ, 0xc0, !PT ;  /* 0x01000000a8ff7812 */ /* 0x000fda000780c0ff */
[----:B------:R-:W-:Y:S05]  /*5cc0*/  @!P0 BRA `(.L_x_160) ;  /* 0x0000000000148947 */ /* 0x000fea0003800000 */
[----:B--234-:R-:W2:Y:S02]  /*5cd0*/  LDL.U8 R3, [R129+-0x1] ;  /* 0xffffff0081037983 */ /* 0x01cea40000100000 */
[----:B--2---:R-:W-:-:S13]  /*5ce0*/  ISETP.NE.AND P0, PT, R3, RZ, PT ;  /* 0x000000ff0300720c */ /* 0x004fda0003f05270 */
[----:B------:R-:W-:Y:S05]  /*5cf0*/  @P0 BRA `(.L_x_28) ;  /* 0x00000048006c0947 */ /* 0x000fea0003800000 */
[----:B------:R-:W-:-:S05]  /*5d00*/  IMAD.MOV.U32 R3, RZ, RZ, 0x1 ;  /* 0x00000001ff037424 */ /* 0x000fca00078e00ff */
[----:B------:R2:W-:Y:S02]  /*5d10*/  STL.U8 [R129+-0x1], R3 ;  /* 0xffffff0381007387 */ /* 0x0005e40000100000 */
.L_x_160:
[----:B------:R-:W-:-:S13]  /*5d20*/  LOP3.LUT P0, RZ, R168, 0x20000, RZ, 0xc0, !PT ;  /* 0x00020000a8ff7812 */ /* 0x000fda000780c0ff */
[----:B------:R-:W-:Y:S05]  /*5d30*/  @!P0 BRA `(.L_x_161) ;  /* 0x0000000000148947 */ /* 0x000fea0003800000 */
[----:B--234-:R-:W2:Y:S02]  /*5d40*/  LDL.U8 R3, [R143+-0x1] ;  /* 0xffffff008f037983 */ /* 0x01cea40000100000 */
[----:B--2---:R-:W-:-:S13]  /*5d50*/  ISETP.NE.AND P0, PT, R3, RZ, PT ;  /* 0x000000ff0300720c */ /* 0x004fda0003f05270 */
[----:B------:R-:W-:Y:S05]  /*5d60*/  @P0 BRA `(.L_x_28) ;  /* 0x0000004800500947 */ /* 0x000fea0003800000 */
[----:B------:R-:W-:-:S05]  /*5d70*/  IMAD.MOV.U32 R3, RZ, RZ, 0x1 ;  /* 0x00000001ff037424 */ /* 0x000fca00078e00ff */
[----:B------:R2:W-:Y:S02]  /*5d80*/  STL.U8 [R143+-0x1], R3 ;  /* 0xffffff038f007387 */ /* 0x0005e40000100000 */
.L_x_161:
[----:B------:R-:W-:-:S13]  /*5d90*/  LOP3.LUT P0, RZ, R168, 0x1000, RZ, 0xc0, !PT ;  /* 0x00001000a8ff7812 */ /* 0x000fda000780c0ff */
[----:B------:R-:W-:Y:S05]  /*5da0*/  @!P0 BRA `(.L_x_162) ;  /* 0x0000000000148947 */ /* 0x000fea0003800000 */
[----:B--234-:R-:W2:Y:S02]  /*5db0*/  LDL.U8 R3, [R155+-0x1] ;  /* 0xffffff009b037983 */ /* 0x01cea40000100000 */
[----:B--2---:R-:W-:-:S13]  /*5dc0*/  ISETP.NE.AND P0, PT, R3, RZ, PT ;  /* 0x000000ff0300720c */ /* 0x004fda0003f05270 */
[----:B------:R-:W-:Y:S05]  /*5dd0*/  @P0 BRA `(.L_x_28) ;  /* 0x0000004800340947 */ /* 0x000fea0003800000 */
[----:B------:R-:W-:-:S05]  /*5de0*/  IMAD.MOV.U32 R3, RZ, RZ, 0x1 ;  /* 0x00000001ff037424 */ /* 0x000fca00078e00ff */
[----:B------:R2:W-:Y:S02]  /*5df0*/  STL.U8 [R155+-0x1], R3 ;  /* 0xffffff039b007387 */ /* 0x0005e40000100000 */
.L_x_162:
[----:B------:R-:W-:-:S13]  /*5e00*/  LOP3.LUT P0, RZ, R168, 0x400, RZ, 0xc0, !PT ;  /* 0x00000400a8ff7812 */ /* 0x000fda000780c0ff */
[----:B------:R-:W-:Y:S05]  /*5e10*/  @!P0 BRA `(.L_x_163) ;  /* 0x0000000000148947 */ /* 0x000fea0003800000 */
[----:B--234-:R-:W2:Y:S02]  /*5e20*/  LDL.U8 R3, [R165+-0x1] ;  /* 0xffffff00a5037983 */ /* 0x01cea40000100000 */
[----:B--2---:R-:W-:-:S13]  /*5e30*/  ISETP.NE.AND P0, PT, R3, RZ, PT ;  /* 0x000000ff0300720c */ /* 0x004fda0003f05270 */
[----:B------:R-:W-:Y:S05]  /*5e40*/  @P0 BRA `(.L_x_28) ;  /* 0x0000004800180947 */ /* 0x000fea0003800000 */
[----:B------:R-:W-:-:S05]  /*5e50*/  IMAD.MOV.U32 R3, RZ, RZ, 0x1 ;  /* 0x00000001ff037424 */ /* 0x000fca00078e00ff */
[----:B------:R2:W-:Y:S02]  /*5e60*/  STL.U8 [R165+-0x1], R3 ;  /* 0xffffff03a5007387 */ /* 0x0005e40000100000 */
.L_x_163:
        /* <DEDUP_REMOVED lines=16> */
.L_x_164:
[----:B------:R-:W-:-:S13]  /*5f70*/  LOP3.LUT P0, RZ, R169, 0x200000, RZ, 0xc0, !PT ;  /* 0x00200000a9ff7812 */ /* 0x000fda000780c0ff */
[----:B------:R-:W-:Y:S05]  /*5f80*/  @!P0 BRA `(.L_x_165) ;  /* 0x0000000000148947 */ /* 0x000fea0003800000 */
[----:B--234-:R-:W2:Y:S02]  /*5f90*/  LDL.U8 R3, [R45+-0x1] ;  /* 0xffffff002d037983 */ /* 0x01cea40000100000 */
[----:B--2---:R-:W-:-:S13]  /*5fa0*/  ISETP.NE.AND P0, PT, R3, RZ, PT ;  /* 0x000000ff0300720c */ /* 0x004fda0003f05270 */
[----:B------:R-:W-:Y:S05]  /*5fb0*/  @P0 BRA `(.L_x_28) ;  /* 0x0000004400bc0947 */ /* 0x000fea0003800000 */
[----:B------:R-:W-:-:S05]  /*5fc0*/  IMAD.MOV.U32 R3, RZ, RZ, 0x1 ;  /* 0x00000001ff037424 */ /* 0x000fca00078e00ff */
[----:B------:R2:W-:Y:S02]  /*5fd0*/  STL.U8 [R45+-0x1], R3 ;  /* 0xffffff032d007387 */ /* 0x0005e40000100000 */
.L_x_165:
[----:B------:R-:W-:-:S13]  /*5fe0*/  LOP3.LUT P0, RZ, R169, 0x10000, RZ, 0xc0, !PT ;  /* 0x00010000a9ff7812 */ /* 0x000fda000780c0ff */
[----:B------:R-:W-:Y:S05]  /*5ff0*/  @!P0 BRA `(.L_x_166) ;  /* 0x0000000000148947 */ /* 0x000fea0003800000 */
[----:B--234-:R-:W2:Y:S02]  /*6000*/  LDL.U8 R3, [R55+-0x1] ;  /* 0xffffff0037037983 */ /* 0x01cea40000100000 */
[----:B--2---:R-:W-:-:S13]  /*6010*/  ISETP.NE.AND P0, PT, R3, RZ, PT ;  /* 0x000000ff0300720c */ /* 0x004fda0003f05270 */
[----:B------:R-:W-:Y:S05]  /*6020*/  @P0 BRA `(.L_x_28) ;  /* 0x0000004400a00947 */ /* 0x000fea0003800000 */
[----:B------:R-:W-:-:S05]  /*6030*/  IMAD.MOV.U32 R3, RZ, RZ, 0x1 ;  /* 0x00000001ff037424 */ /* 0x000fca00078e00ff */
[----:B------:R2:W-:Y:S02]  /*6040*/  STL.U8 [R55+-0x1], R3 ;  /* 0xffffff0337007387 */ /* 0x0005e40000100000 */
.L_x_166:
[----:B------:R-:W-:-:S13]  /*6050*/  LOP3.LUT P0, RZ, R169, 0x200, RZ, 0xc0, !PT ;  /* 0x00000200a9ff7812 */ /* 0x000fda000780c0ff */
[----:B------:R-:W-:Y:S05]  /*6060*/  @!P0 BRA `(.L_x_167) ;  /* 0x0000000000148947 */ /* 0x000fea0003800000 */
[----:B--234-:R-:W2:Y:S02]  /*6070*/  LDL.U8 R3, [R105+-0x1] ;  /* 0xffffff0069037983 */ /* 0x01cea40000100000 */
[----:B--2---:R-:W-:-:S13]  /*6080*/  ISETP.NE.AND P0, PT, R3, RZ, PT ;  /* 0x000000ff0300720c */ /* 0x004fda0003f05270 */
[----:B------:R-:W-:Y:S05]  /*6090*/  @P0 BRA `(.L_x_28) ;  /* 0x0000004400840947 */ /* 0x000fea0003800000 */
[----:B------:R-:W-:-:S05]  /*60a0*/  IMAD.MOV.U32 R3, RZ, RZ, 0x1 ;  /* 0x00000001ff037424 */ /* 0x000fca00078e00ff */
[----:B------:R2:W-:Y:S02]  /*60b0*/  STL.U8 [R105+-0x1], R3 ;  /* 0xffffff0369007387 */ /* 0x0005e40000100000 */
.L_x_167:
[----:B------:R-:W-:-:S13]  /*60c0*/  LOP3.LUT P0, RZ, R169, 0x4, RZ, 0xc0, !PT ;  /* 0x00000004a9ff7812 */ /* 0x000fda000780c0ff */
[----:B------:R-:W-:Y:S05]  /*60d0*/  @!P0 BRA `(.L_x_168) ;  /* 0x0000000000148947 */ /* 0x000fea0003800000 */
[----:B--234-:R-:W2:Y:S02]  /*60e0*/  LDL.U8 R3, [R113+-0x1] ;  /* 0xffffff0071037983 */ /* 0x01cea40000100000 */
[----:B--2---:R-:W-:-:S13]  /*60f0*/  ISETP.NE.AND P0, PT, R3, RZ, PT ;  /* 0x000000ff0300720c */ /* 0x004fda0003f05270 */
[----:B------:R-:W-:Y:S05]  /*6100*/  @P0 BRA `(.L_x_28) ;  /* 0x0000004400680947 */ /* 0x000fea0003800000 */
[----:B------:R-:W-:-:S05]  /*6110*/  IMAD.MOV.U32 R3, RZ, RZ, 0x1 ;  /* 0x00000001ff037424 */ /* 0x000fca00078e00ff */
[----:B------:R2:W-:Y:S02]  /*6120*/  STL.U8 [R113+-0x1], R3 ;  /* 0xffffff0371007387 */ /* 0x0005e40000100000 */
.L_x_168:
[----:B------:R-:W-:-:S13]  /*6130*/  LOP3.LUT P0, RZ, R168, 0x10000000, RZ, 0xc0, !PT ;  /* 0x10000000a8ff7812 */ /* 0x000fda000780c0ff */
[----:B------:R-:W-:Y:S05]  /*6140*/  @!P0 BRA `(.L_x_169) ;  /* 0x0000000000148947 */ /* 0x000fea0003800000 */
[----:B--234-:R-:W2:Y:S02]  /*6150*/  LDL.U8 R3, [R125+-0x1] ;  /* 0xffffff007d037983 */ /* 0x01cea40000100000 */
[----:B--2---:R-:W-:-:S13]  /*6160*/  ISETP.NE.AND P0, PT, R3, RZ, PT ;  /* 0x000000ff0300720c */ /* 0x004fda0003f05270 */
[----:B------:R-:W-:Y:S05]  /*6170*/  @P0 BRA `(.L_x_28) ;  /* 0x00000044004c0947 */ /* 0x000fea0003800000 */
[----:B------:R-:W-:-:S05]  /*6180*/  IMAD.MOV.U32 R3, RZ, RZ, 0x1 ;  /* 0x00000001ff037424 */ /* 0x000fca00078e00ff */
[----:B------:R2:W-:Y:S02]  /*6190*/  STL.U8 [R125+-0x1], R3 ;  /* 0xffffff037d007387 */ /* 0x0005e40000100000 */
.L_x_169:
[----:B------:R-:W-:-:S13]  /*61a0*/  LOP3.LUT P0, RZ, R168, 0x800000, RZ, 0xc0, !PT ;  /* 0x00800000a8ff7812 */ /* 0x000fda000780c0ff */
[----:B------:R-:W-:Y:S05]  /*61b0*/  @!P0 BRA `(.L_x_170) ;  /* 0x0000000000148947 */ /* 0x000fea0003800000 */
[----:B--234-:R-:W2:Y:S02]  /*61c0*/  LDL.U8 R3, [R137+-0x1] ;  /* 0xffffff0089037983 */ /* 0x01cea40000100000 */
[----:B--2---:R-:W-:-:S13]  /*61d0*/  ISETP.NE.AND P0, PT, R3, RZ, PT ;  /* 0x000000ff0300720c */ /* 0x004fda0003f05270 */
[----:B------:R-:W-:Y:S05]  /*61e0*/  @P0 BRA `(.L_x_28) ;  /* 0x0000004400300947 */ /* 0x000fea0003800000 */
[----:B------:R-:W-:-:S05]  /*61f0*/  IMAD.MOV.U32 R3, RZ, RZ, 0x1 ;  /* 0x00000001ff037424 */ /* 0x000fca00078e00ff */
[----:B------:R2:W-:Y:S02]  /*6200*/  STL.U8 [R137+-0x1], R3 ;  /* 0xffffff0389007387 */ /* 0x0005e40000100000 */
.L_x_170:
[----:B------:R-:W-:-:S13]  /*6210*/  LOP3.LUT P0, RZ, R168, 0x10000, RZ, 0xc0, !PT ;  /* 0x00010000a8ff7812 */ /* 0x000fda000780c0ff */
[----:B------:R-:W-:Y:S05]  /*6220*/  @!P0 BRA `(.L_x_171) ;  /* 0x0000000000148947 */ /* 0x000fea0003800000 */
[----:B--234-:R-:W2:Y:S02]  /*6230*/  LDL.U8 R3, [R151+-0x1] ;  /* 0xffffff0097037983 */ /* 0x01cea40000100000 */
[----:B--2---:R-:W-:-:S13]  /*6240*/  ISETP.NE.AND P0, PT, R3, RZ, PT ;  /* 0x000000ff0300720c */ /* 0x004fda0003f05270 */
[----:B------:R-:W-:Y:S05]  /*6250*/  @P0 BRA `(.L_x_28) ;  /* 0x0000004400140947 */ /* 0x000fea0003800000 */
[----:B------:R-:W-:-:S05]  /*6260*/  IMAD.MOV.U32 R3, RZ, RZ, 0x1 ;  /* 0x00000001ff037424 */ /* 0x000fca00078e00ff */
[----:B------:R2:W-:Y:S02]  /*6270*/  STL.U8 [R151+-0x1], R3 ;  /* 0xffffff0397007387 */ /* 0x0005e40000100000 */
.L_x_171:
[----:B------:R-:W-:-:S13]  /*6280*/  LOP3.LUT P0, RZ, R168, 0x20, RZ, 0xc0, !PT ;  /* 0x00000020a8ff7812 */ /* 0x000fda000780c0ff */
[----:B------:R-:W-:Y:S05]  /*6290*/  @!P0 BRA `(.L_x_172) ;  /* 0x0000000000148947 */ /* 0x000fea0003800000 */
[----:B--234-:R-:W2:Y:S02]  /*62a0*/  LDL.U8 R3, [R159+-0x1] ;  /* 0xffffff009f037983 */ /* 0x01cea40000100000 */
[----:B--2---:R-:W-:-:S13]  /*62b0*/  ISETP.NE.AND P0, PT, R3, RZ, PT ;  /* 0x000000ff0300720c */ /* 0x004fda0003f05270 */
[----:B------:R-:W-:Y:S05]  /*62c0*/  @P0 BRA `(.L_x_28) ;  /* 0x0000004000f80947 */ /* 0x000fea0003800000 */
[----:B------:R-:W-:-:S05]  /*62d0*/  IMAD.MOV.U32 R3, RZ, RZ, 0x1 ;  /* 0x00000001ff037424 */ /* 0x000fca00078e00ff */
[----:B------:R2:W-:Y:S02]  /*62e0*/  STL.U8 [R159+-0x1], R3 ;  /* 0xffffff039f007387 */ /* 0x0005e40000100000 */
.L_x_172:
        /* <DEDUP_REMOVED lines=16> */
.L_x_173:
[----:B------:R-:W-:-:S13]  /*63f0*/  LOP3.LUT P0, RZ, R169, 0x8000000, RZ, 0xc0, !PT ;  /* 0x08000000a9ff7812 */ /* 0x000fda000780c0ff */
[----:B------:R-:W-:Y:S05]  /*6400*/  @!P0 BRA `(.L_x_174) ;  /* 0x0000000000148947 */ /* 0x000fea0003800000 */
[----:B--234-:R-:W2:Y:S02]  /*6410*/  LDL.U8 R3, [R47+-0x1] ;  /* 0xffffff002f037983 */ /* 0x01cea40000100000 */
[----:B--2---:R-:W-:-:S13]  /*6420*/  ISETP.NE.AND P0, PT, R3, RZ, PT ;  /* 0x000000ff0300720c */ /* 0x004fda0003f05270 */
[----:B------:R-:W-:Y:S05]  /*6430*/  @P0 BRA `(.L_x_28) ;  /* 0x00000040009c0947 */ /* 0x000fea0003800000 */
[----:B------:R-:W-:-:S05]  /*6440*/  IMAD.MOV.U32 R3, RZ, RZ, 0x1 ;  /* 0x00000001ff037424 */ /* 0x000fca00078e00ff */
[----:B------:R2:W-:Y:S02]  /*6450*/  STL.U8 [R47+-0x1], R3 ;  /* 0xffffff032f007387 */ /* 0x0005e40000100000 */
.L_x_174:
[----:B------:R-:W-:-:S13]  /*6460*/  LOP3.LUT P0, RZ, R169, 0x80000, RZ, 0xc0, !PT ;  /* 0x00080000a9ff7812 */ /* 0x000fda000780c0ff */
[----:B------:R-:W-:Y:S05]  /*6470*/  @!P0 BRA `(.L_x_175) ;  /* 0x0000000000148947 */ /* 0x000fea0003800000 */
[----:B--234-:R-:W2:Y:S02]  /*6480*/  LDL.U8 R3, [R57+-0x1] ;  /* 0xffffff0039037983 */ /* 0x01cea40000100000 */
[----:B--2---:R-:W-:-:S13]  /*6490*/  ISETP.NE.AND P0, PT, R3, RZ, PT ;  /* 0x000000ff0300720c */ /* 0x004fda0003f05270 */
[----:B------:R-:W-:Y:S05]  /*64a0*/  @P0 BRA `(.L_x_28) ;  /* 0x0000004000800947 */ /* 0x000fea0003800000 */
[----:B------:R-:W-:-:S05]  /*64b0*/  IMAD.MOV.U32 R3, RZ, RZ, 0x1 ;  /* 0x00000001ff037424 */ /* 0x000fca00078e00ff */
[----:B------:R2:W-:Y:S02]  /*64c0*/  STL.U8 [R57+-0x1], R3 ;  /* 0xffffff0339007387 */ /* 0x0005e40000100000 */
.L_x_175:
[----:B------:R-:W-:-:S13]  /*64d0*/  LOP3.LUT P0, RZ, R169, 0x8000, RZ, 0xc0, !PT ;  /* 0x00008000a9ff7812 */ /* 0x000fda000780c0ff */
[----:B------:R-:W-:Y:S05]  /*64e0*/  @!P0 BRA `(.L_x_176) ;  /* 0x0000000000148947 */ /* 0x000fea0003800000 */
[----:B--234-:R-:W2:Y:S02]  /*64f0*/  LDL.U8 R3, [R67+-0x1] ;  /* 0xffffff0043037983 */ /* 0x01cea40000100000 */
[----:B--2---:R-:W-:-:S13]  /*6500*/  ISETP.NE.AND P0, PT, R3, RZ, PT ;  /* 0x000000ff0300720c */ /* 0x004fda0003f05270 */
[----:B------:R-:W-:Y:S05]  /*6510*/  @P0 BRA `(.L_x_28) ;  /* 0x0000004000640947 */ /* 0x000fea0003800000 */
[----:B------:R-:W-:-:S05]  /*6520*/  IMAD.MOV.U32 R3, RZ, RZ, 0x1 ;  /* 0x00000001ff037424 */ /* 0x000fca00078e00ff */
[----:B------:R2:W-:Y:S02]  /*6530*/  STL.U8 [R67+-0x1], R3 ;  /* 0xffffff0343007387 */ /* 0x0005e40000100000 */
.L_x_176:
[----:B------:R-:W-:-:S13]  /*6540*/  LOP3.LUT P0, RZ, R169, 0x100, RZ, 0xc0, !PT ;  /* 0x00000100a9ff7812 */ /* 0x000fda000780c0ff */
[----:B------:R-:W-:Y:S05]  /*6550*/  @!P0 BRA `(.L_x_177) ;  /* 0x0000000000148947 */ /* 0x000fea0003800000 */
[----:B--234-:R-:W2:Y:S02]  /*6560*/  LDL.U8 R3, [R109+-0x1] ;  /* 0xffffff006d037983 */ /* 0x01cea40000100000 */
[----:B--2---:R-:W-:-:S13]  /*6570*/  ISETP.NE.AND P0, PT, R3, RZ, PT ;  /* 0x000000ff0300720c */ /* 0x004fda0003f05270 */
[----:B------:R-:W-:Y:S05]  /*6580*/  @P0 BRA `(.L_x_28) ;  /* 0x0000004000480947 */ /* 0x000fea0003800000 */
[----:B------:R-:W-:-:S05]  /*6590*/  IMAD.MOV.U32 R3, RZ, RZ, 0x1 ;  /* 0x00000001ff037424 */ /* 0x000fca00078e00ff */
[----:B------:R2:W-:Y:S02]  /*65a0*/  STL.U8 [R109+-0x1], R3 ;  /* 0xffffff036d007387 */ /* 0x0005e40000100000 */
.L_x_177:
[----:B------:R-:W-:-:S13]  /*65b0*/  LOP3.LUT P0, RZ, R169, 0x2, RZ, 0xc0, !PT ;  /* 0x00000002a9ff7812 */ /* 0x000fda000780c0ff */
[----:B------:R-:W-:Y:S05]  /*65c0*/  @!P0 BRA `(.L_x_178) ;  /* 0x0000000000148947 */ /* 0x000fea0003800000 */
[----:B--234-:R-:W2:Y:S02]  /*65d0*/  LDL.U8 R3, [R119+-0x1] ;  /* 0xffffff0077037983 */ /* 0x01cea40000100000 */
[----:B--2---:R-:W-:-:S13]  /*65e0*/  ISETP.NE.AND P0, PT, R3, RZ, PT ;  /* 0x000000ff0300720c */ /* 0x004fda0003f05270 */
[----:B------:R-:W-:Y:S05]  /*65f0*/  @P0 BRA `(.L_x_28) ;  /* 0x00000040002c0947 */ /* 0x000fea0003800000 */
[----:B------:R-:W-:-:S05]  /*6600*/  IMAD.MOV.U32 R3, RZ, RZ, 0x1 ;  /* 0x00000001ff037424 */ /* 0x000fca00078e00ff */
[----:B------:R2:W-:Y:S02]  /*6610*/  STL.U8 [R119+-0x1], R3 ;  /* 0xffffff0377007387 */ /* 0x0005e40000100000 */
.L_x_178:
[----:B------:R-:W-:-:S13]  /*6620*/  LOP3.LUT P0, RZ, R168, 0x8000000, RZ, 0xc0, !PT ;  /* 0x08000000a8ff7812 */ /* 0x000fda000780c0ff */
[----:B------:R-:W-:Y:S05]  /*6630*/  @!P0 BRA `(.L_x_179) ;  /* 0x0000000000148947 */ /* 0x000fea0003800000 */
[----:B--234-:R-:W2:Y:S02]  /*6640*/  LDL.U8 R3, [R131+-0x1] ;  /* 0xffffff0083037983 */ /* 0x01cea40000100000 */
[----:B--2---:R-:W-:-:S13]  /*6650*/  ISETP.NE.AND P0, PT, R3, RZ, PT ;  /* 0x000000ff0300720c */ /* 0x004fda0003f05270 */
[----:B------:R-:W-:Y:S05]  /*6660*/  @P0 BRA `(.L_x_28) ;  /* 0x0000004000100947 */ /* 0x000fea0003800000 */
[----:B------:R-:W-:-:S05]  /*6670*/  IMAD.MOV.U32 R3, RZ, RZ, 0x1 ;  /* 0x00000001ff037424 */ /* 0x000fca00078e00ff */
[----:B------:R2:W-:Y:S02]  /*6680*/  STL.U8 [R131+-0x1], R3 ;  /* 0xffffff0383007387 */ /* 0x0005e40000100000 */
.L_x_179:
[----:B------:R-:W-:-:S13]  /*6690*/  LOP3.LUT P0, RZ, R168, 0x400000, RZ, 0xc0, !PT ;  /* 0x00400000a8ff7812 */ /* 0x000fda000780c0ff */
[----:B------:R-:W-:Y:S05]  /*66a0*/  @!P0 BRA `(.L_x_180) ;  /* 0x0000000000148947 */ /* 0x000fea0003800000 */
[----:B--234-:R-:W2:Y:S02]  /*66b0*/  LDL.U8 R3, [R145+-0x1] ;  /* 0xffffff0091037983 */ /* 0x01cea40000100000 */
[----:B--2---:R-:W-:-:S13]  /*66c0*/  ISETP.NE.AND P0, PT, R3, RZ, PT ;  /* 0x000000ff0300720c */ /* 0x004fda0003f05270 */
[----:B------:R-:W-:Y:S05]  /*66d0*/  @P0 BRA `(.L_x_28) ;  /* 0x0000003c00f40947 */ /* 0x000fea0003800000 */
[----:B------:R-:W-:-:S05]  /*66e0*/  IMAD.MOV.U32 R3, RZ, RZ, 0x1 ;  /* 0x00000001ff037424 */ /* 0x000fca00078e00ff */
[----:B------:R2:W-:Y:S02]  /*66f0*/  STL.U8 [R145+-0x1], R3 ;  /* 0xffffff0391007387 */ /* 0x0005e40000100000 */
.L_x_180:
[----:B------:R-:W-:-:S13]  /*6700*/  LOP3.LUT P0, RZ, R168, 0x10, RZ, 0xc0, !PT ;  /* 0x00000010a8ff7812 */ /* 0x000fda000780c0ff */
[----:B------:R-:W-:Y:S05]  /*6710*/  @!P0 BRA `(.L_x_181) ;  /* 0x0000000000148947 */ /* 0x000fea0003800000 */
[----:B--234-:R-:W2:Y:S02]  /*6720*/  LDL.U8 R3, [R157+-0x1] ;  /* 0xffffff009d037983 */ /* 0x01cea40000100000 */
[----:B--2---:R-:W-:-:S13]  /*6730*/  ISETP.NE.AND P0, PT, R3, RZ, PT ;  /* 0x000000ff0300720c */ /* 0x004fda0003f05270 */
[----:B------:R-:W-:Y:S05]  /*6740*/  @P0 BRA `(.L_x_28) ;  /* 0x0000003c00d80947 */ /* 0x000fea0003800000 */
[----:B------:R-:W-:-:S05]  /*6750*/  IMAD.MOV.U32 R3, RZ, RZ, 0x1 ;  /* 0x00000001ff037424 */ /* 0x000fca00078e00ff */
[----:B------:R2:W-:Y:S02]  /*6760*/  STL.U8 [R157+-0x1], R3 ;  /* 0xffffff039d007387 */ /* 0x0005e40000100000 */
.L_x_181:
        /* <DEDUP_REMOVED lines=16> */
.L_x_182:
[----:B------:R-:W-:-:S13]  /*6870*/  LOP3.LUT P0, RZ, R167, 0x1, RZ, 0xc0, !PT ;  /* 0x00000001a7ff7812 */ /* 0x000fda000780c0ff */
[----:B------:R-:W-:Y:S05]  /*6880*/  @!P0 BRA `(.L_x_183) ;  /* 0x0000000000148947 */ /* 0x000fea0003800000 */
[----:B--234-:R-:W2:Y:S02]  /*6890*/  LDL.U8 R3, [R49+-0x1] ;  /* 0xffffff0031037983 */ /* 0x01cea40000100000 */
[----:B--2---:R-:W-:-:S13]  /*68a0*/  ISETP.NE.AND P0, PT, R3, RZ, PT ;  /* 0x000000ff0300720c */ /* 0x004fda0003f05270 */
[----:B------:R-:W-:Y:S05]  /*68b0*/  @P0 BRA `(.L_x_28) ;  /* 0x0000003c007c0947 */ /* 0x000fea0003800000 */
[----:B------:R-:W-:-:S05]  /*68c0*/  IMAD.MOV.U32 R3, RZ, RZ, 0x1 ;  /* 0x00000001ff037424 */ /* 0x000fca00078e00ff */
[----:B------:R2:W-:Y:S02]  /*68d0*/  STL.U8 [R49+-0x1], R3 ;  /* 0xffffff0331007387 */ /* 0x0005e40000100000 */
.L_x_183:
[----:B------:R-:W-:-:S13]  /*68e0*/  LOP3.LUT P0, RZ, R169, 0x2000000, RZ, 0xc0, !PT ;  /* 0x02000000a9ff7812 */ /* 0x000fda000780c0ff */
[----:B------:R-:W-:Y:S05]  /*68f0*/  @!P0 BRA `(.L_x_184) ;  /* 0x0000000000148947 */ /* 0x000fea0003800000 */
[----:B--234-:R-:W2:Y:S02]  /*6900*/  LDL.U8 R3, [R59+-0x1] ;  /* 0xffffff003b037983 */ /* 0x01cea40000100000 */
[----:B--2---:R-:W-:-:S13]  /*6910*/  ISETP.NE.AND P0, PT, R3, RZ, PT ;  /* 0x000000ff0300720c */ /* 0x004fda0003f05270 */
[----:B------:R-:W-:Y:S05]  /*6920*/  @P0 BRA `(.L_x_28) ;  /* 0x0000003c00600947 */ /* 0x000fea0003800000 */
[----:B------:R-:W-:-:S05]  /*6930*/  IMAD.MOV.U32 R3, RZ, RZ, 0x1 ;  /* 0x00000001ff037424 */ /* 0x000fca00078e00ff */
[----:B------:R2:W-:Y:S02]  /*6940*/  STL.U8 [R59+-0x1], R3 ;  /* 0xffffff033b007387 */ /* 0x0005e40000100000 */
.L_x_184:
[----:B------:R-:W-:-:S13]  /*6950*/  LOP3.LUT P0, RZ, R169, 0x40000, RZ, 0xc0, !PT ;  /* 0x00040000a9ff7812 */ /* 0x000fda000780c0ff */
[----:B------:R-:W-:Y:S05]  /*6960*/  @!P0 BRA `(.L_x_185) ;  /* 0x0000000000148947 */ /* 0x000fea0003800000 */
[----:B--234-:R-:W2:Y:S02]  /*6970*/  LDL.U8 R3, [R69+-0x1] ;  /* 0xffffff0045037983 */ /* 0x01cea40000100000 */
[----:B--2---:R-:W-:-:S13]  /*6980*/  ISETP.NE.AND P0, PT, R3, RZ, PT ;  /* 0x000000ff0300720c */ /* 0x004fda0003f05270 */
[----:B------:R-:W-:Y:S05]  /*6990*/  @P0 BRA `(.L_x_28) ;  /* 0x0000003c00440947 */ /* 0x000fea0003800000 */
[----:B------:R-:W-:-:S05]  /*69a0*/  IMAD.MOV.U32 R3, RZ, RZ, 0x1 ;  /* 0x00000001ff037424 */ /* 0x000fca00078e00ff */
[----:B------:R2:W-:Y:S02]  /*69b0*/  STL.U8 [R69+-0x1], R3 ;  /* 0xffffff0345007387 */ /* 0x0005e40000100000 */
.L_x_185:
[----:B------:R-:W-:-:S13]  /*69c0*/  LOP3.LUT P0, RZ, R169, 0x4000, RZ, 0xc0, !PT ;  /* 0x00004000a9ff7812 */ /* 0x000fda000780c0ff */
[----:B------:R-:W-:Y:S05]  /*69d0*/  @!P0 BRA `(.L_x_186) ;  /* 0x0000000000148947 */ /* 0x000fea0003800000 */
[----:B--234-:R-:W2:Y:S02]  /*69e0*/  LDL.U8 R3, [R77+-0x1] ;  /* 0xffffff004d037983 */ /* 0x01cea40000100000 */
[----:B--2---:R-:W-:-:S13]  /*69f0*/  ISETP.NE.AND P0, PT, R3, RZ, PT ;  /* 0x000000ff0300720c */ /* 0x004fda0003f05270 */
[----:B------:R-:W-:Y:S05]  /*6a00*/  @P0 BRA `(.L_x_28) ;  /* 0x0000003c00280947 */ /* 0x000fea0003800000 */
[----:B------:R-:W-:-:S05]  /*6a10*/  IMAD.MOV.U32 R3, RZ, RZ, 0x1 ;  /* 0x00000001ff037424 */ /* 0x000fca00078e00ff */
[----:B------:R2:W-:Y:S02]  /*6a20*/  STL.U8 [R77+-0x1], R3 ;  /* 0xffffff034d007387 */ /* 0x0005e40000100000 */
.L_x_186:
[----:B------:R-:W-:-:S13]  /*6a30*/  LOP3.LUT P0, RZ, R169, 0x80, RZ, 0xc0, !PT ;  /* 0x00000080a9ff7812 */ /* 0x000fda000780c0ff */
[----:B------:R-:W-:Y:S05]  /*6a40*/  @!P0 BRA `(.L_x_187) ;  /* 0x0000000000148947 */ /* 0x000fea0003800000 */
[----:B--234-:R-:W2:Y:S02]  /*6a50*/  LDL.U8 R3, [R115+-0x1] ;  /* 0xffffff0073037983 */ /* 0x01cea40000100000 */
[----:B--2---:R-:W-:-:S13]  /*6a60*/  ISETP.NE.AND P0, PT, R3, RZ, PT ;  /* 0x000000ff0300720c */ /* 0x004fda0003f05270 */
[----:B------:R-:W-:Y:S05]  /*6a70*/  @P0 BRA `(.L_x_28) ;  /* 0x0000003c000c0947 */ /* 0x000fea0003800000 */
[----:B------:R-:W-:-:S05]  /*6a80*/  IMAD.MOV.U32 R3, RZ, RZ, 0x1 ;  /* 0x00000001ff037424 */ /* 0x000fca00078e00ff */
[----:B------:R2:W-:Y:S02]  /*6a90*/  STL.U8 [R115+-0x1], R3 ;  /* 0xffffff0373007387 */ /* 0x0005e40000100000 */
.L_x_187:
[----:B------:R-:W-:-:S13]  /*6aa0*/  LOP3.LUT P0, RZ, R169, 0x1, RZ, 0xc0, !PT ;  /* 0x00000001a9ff7812 */ /* 0x000fda000780c0ff */
[----:B------:R-:W-:Y:S05]  /*6ab0*/  @!P0 BRA `(.L_x_188) ;  /* 0x0000000000148947 */ /* 0x000fea0003800000 */
[----:B--234-:R-:W2:Y:S02]  /*6ac0*/  LDL.U8 R3, [R127+-0x1] ;  /* 0xffffff007f037983 */ /* 0x01cea40000100000 */
[----:B--2---:R-:W-:-:S13]  /*6ad0*/  ISETP.NE.AND P0, PT, R3, RZ, PT ;  /* 0x000000ff0300720c */ /* 0x004fda0003f05270 */
[----:B------:R-:W-:Y:S05]  /*6ae0*/  @P0 BRA `(.L_x_28) ;  /* 0x0000003800f00947 */ /* 0x000fea0003800000 */
[----:B------:R-:W-:-:S05]  /*6af0*/  IMAD.MOV.U32 R3, RZ, RZ, 0x1 ;  /* 0x00000001ff037424 */ /* 0x000fca00078e00ff */
[----:B------:R2:W-:Y:S02]  /*6b00*/  STL.U8 [R127+-0x1], R3 ;  /* 0xffffff037f007387 */ /* 0x0005e40000100000 */
.L_x_188:
[----:B------:R-:W-:-:S13]  /*6b10*/  LOP3.LUT P0, RZ, R168, 0x4000000, RZ, 0xc0, !PT ;  /* 0x04000000a8ff7812 */ /* 0x000fda000780c0ff */
[----:B------:R-:W-:Y:S05]  /*6b20*/  @!P0 BRA `(.L_x_189) ;  /* 0x0000000000148947 */ /* 0x000fea0003800000 */
[----:B--234-:R-:W2:Y:S02]  /*6b30*/  LDL.U8 R3, [R139+-0x1] ;  /* 0xffffff008b037983 */ /* 0x01cea40000100000 */
[----:B--2---:R-:W-:-:S13]  /*6b40*/  ISETP.NE.AND P0, PT, R3, RZ, PT ;  /* 0x000000ff0300720c */ /* 0x004fda0003f05270 */
[----:B------:R-:W-:Y:S05]  /*6b50*/  @P0 BRA `(.L_x_28) ;  /* 0x0000003800d40947 */ /* 0x000fea0003800000 */
[----:B------:R-:W-:-:S05]  /*6b60*/  IMAD.MOV.U32 R3, RZ, RZ, 0x1 ;  /* 0x00000001ff037424 */ /* 0x000fca00078e00ff */
[----:B------:R2:W-:Y:S02]  /*6b70*/  STL.U8 [R139+-0x1], R3 ;  /* 0xffffff038b007387 */ /* 0x0005e40000100000 */
.L_x_189:
[----:B------:R-:W-:Y:S05]  /*6b80*/  @!P2 BRA `(.L_x_190) ;  /* 0x000000000014a947 */ /* 0x000fea0003800000 */
[----:B--234-:R-:W2:Y:S02]  /*6b90*/  LDL.U8 R3, [R153+-0x1] ;  /* 0xffffff0099037983 */ /* 0x01cea40000100000 */
[----:B--2---:R-:W-:-:S13]  /*6ba0*/  ISETP.NE.AND P0, PT, R3, RZ, PT ;  /* 0x000000ff0300720c */ /* 0x004fda0003f05270 */
[----:B------:R-:W-:Y:S05]  /*6bb0*/  @P0 BRA `(.L_x_28) ;  /* 0x0000003800bc0947 */ /* 0x000fea0003800000 */
[----:B------:R-:W-:-:S05]  /*6bc0*/  IMAD.MOV.U32 R3, RZ, RZ, 0x1 ;  /* 0x00000001ff037424 */ /* 0x000fca00078e00ff */
[----:B------:R2:W-:Y:S02]  /*6bd0*/  STL.U8 [R153+-0x1], R3 ;  /* 0xffffff0399007387 */ /* 0x0005e40000100000 */
.L_x_190:
        /* <DEDUP_REMOVED lines=16> */
.L_x_191:
[----:B------:R-:W-:-:S13]  /*6ce0*/  LOP3.LUT P0, RZ, R167, 0x8, RZ, 0xc0, !PT ;  /* 0x00000008a7ff7812 */ /* 0x000fda000780c0ff */
[----:B------:R-:W-:Y:S05]  /*6cf0*/  @!P0 BRA `(.L_x_192) ;  /* 0x0000000000148947 */ /* 0x000fea0003800000 */
[----:B--234-:R-:W2:Y:S02]  /*6d00*/  LDL.U8 R3, [R51+-0x1] ;  /* 0xffffff0033037983 */ /* 0x01cea40000100000 */
[----:B--2---:R-:W-:-:S13]  /*6d10*/  ISETP.NE.AND P0, PT, R3, RZ, PT ;  /* 0x000000ff0300720c */ /* 0x004fda0003f05270 */
[----:B------:R-:W-:Y:S05]  /*6d20*/  @P0 BRA `(.L_x_28) ;  /* 0x0000003800600947 */ /* 0x000fea0003800000 */
[----:B------:R-:W-:-:S05]  /*6d30*/  IMAD.MOV.U32 R3, RZ, RZ, 0x1 ;  /* 0x00000001ff037424 */ /* 0x000fca00078e00ff */
[----:B------:R2:W-:Y:S02]  /*6d40*/  STL.U8 [R51+-0x1], R3 ;  /* 0xffffff0333007387 */ /* 0x0005e40000100000 */
.L_x_192:
[----:B------:R-:W-:-:S13]  /*6d50*/  LOP3.LUT P0, RZ, R169, 0x40000000, RZ, 0xc0, !PT ;  /* 0x40000000a9ff7812 */ /* 0x000fda000780c0ff */
[----:B------:R-:W-:Y:S05]  /*6d60*/  @!P0 BRA `(.L_x_193) ;  /* 0x0000000000148947 */ /* 0x000fea0003800000 */
[----:B--234-:R-:W2:Y:S02]  /*6d70*/  LDL.U8 R3, [R63+-0x1] ;  /* 0xffffff003f037983 */ /* 0x01cea40000100000 */
[----:B--2---:R-:W-:-:S13]  /*6d80*/  ISETP.NE.AND P0, PT, R3, RZ, PT ;  /* 0x000000ff0300720c */ /* 0x004fda0003f05270 */
[----:B------:R-:W-:Y:S05]  /*6d90*/  @P0 BRA `(.L_x_28) ;  /* 0x0000003800440947 */ /* 0x000fea0003800000 */
[----:B------:R-:W-:-:S05]  /*6da0*/  IMAD.MOV.U32 R3, RZ, RZ, 0x1 ;  /* 0x00000001ff037424 */ /* 0x000fca00078e00ff */
[----:B------:R2:W-:Y:S02]  /*6db0*/  STL.U8 [R63+-0x1], R3 ;  /* 0xffffff033f007387 */ /* 0x0005e40000100000 */
.L_x_193:
[----:B------:R-:W-:-:S13]  /*6dc0*/  LOP3.LUT P0, RZ, R169, 0x1000000, RZ, 0xc0, !PT ;  /* 0x01000000a9ff7812 */ /* 0x000fda000780c0ff */
[----:B------:R-:W-:Y:S05]  /*6dd0*/  @!P0 BRA `(.L_x_194) ;  /* 0x0000000000148947 */ /* 0x000fea0003800000 */
[----:B--234-:R-:W2:Y:S02]  /*6de0*/  LDL.U8 R3, [R73+-0x1] ;  /* 0xffffff0049037983 */ /* 0x01cea40000100000 */
[----:B--2---:R-:W-:-:S13]  /*6df0*/  ISETP.NE.AND P0, PT, R3, RZ, PT ;  /* 0x000000ff0300720c */ /* 0x004fda0003f05270 */
[----:B------:R-:W-:Y:S05]  /*6e00*/  @P0 BRA `(.L_x_28) ;  /* 0x0000003800280947 */ /* 0x000fea0003800000 */
[----:B------:R-:W-:-:S05]  /*6e10*/  IMAD.MOV.U32 R3, RZ, RZ, 0x1 ;  /* 0x00000001ff037424 */ /* 0x000fca00078e00ff */
[----:B------:R2:W-:Y:S02]  /*6e20*/  STL.U8 [R73+-0x1], R3 ;  /* 0xffffff0349007387 */ /* 0x0005e40000100000 */
.L_x_194:
[----:B------:R-:W-:-:S13]  /*6e30*/  LOP3.LUT P0, RZ, R169, 0x20000, RZ, 0xc0, !PT ;  /* 0x00020000a9ff7812 */ /* 0x000fda000780c0ff */
[----:B------:R-:W-:Y:S05]  /*6e40*/  @!P0 BRA `(.L_x_195) ;  /* 0x0000000000148947 */ /* 0x000fea0003800000 */
[----:B--234-:R-:W2:Y:S02]  /*6e50*/  LDL.U8 R3, [R81+-0x1] ;  /* 0xffffff0051037983 */ /* 0x01cea40000100000 */
[----:B--2---:R-:W-:-:S13]  /*6e60*/  ISETP.NE.AND P0, PT, R3, RZ, PT ;  /* 0x000000ff0300720c */ /* 0x004fda0003f05270 */
[----:B------:R-:W-:Y:S05]  /*6e70*/  @P0 BRA `(.L_x_28) ;  /* 0x00000038000c0947 */ /* 0x000fea0003800000 */
[----:B------:R-:W-:-:S05]  /*6e80*/  IMAD.MOV.U32 R3, RZ, RZ, 0x1 ;  /* 0x00000001ff037424 */ /* 0x000fca00078e00ff */
[----:B------:R2:W-:Y:S02]  /*6e90*/  STL.U8 [R81+-0x1], R3 ;  /* 0xffffff0351007387 */ /* 0x0005e40000100000 */
.L_x_195:
[----:B------:R-:W-:-:S13]  /*6ea0*/  LOP3.LUT P0, RZ, R169, 0x2000, RZ, 0xc0, !PT ;  /* 0x00002000a9ff7812 */ /* 0x000fda000780c0ff */
[----:B------:R-:W-:Y:S05]  /*6eb0*/  @!P0 BRA `(.L_x_196) ;  /* 0x0000000000148947 */ /* 0x000fea0003800000 */
[----:B--234-:R-:W2:Y:S02]  /*6ec0*/  LDL.U8 R3, [R87+-0x1] ;  /* 0xffffff0057037983 */ /* 0x01cea40000100000 */
[----:B--2---:R-:W-:-:S13]  /*6ed0*/  ISETP.NE.AND P0, PT, R3, RZ, PT ;  /* 0x000000ff0300720c */ /* 0x004fda0003f05270 */
[----:B------:R-:W-:Y:S05]  /*6ee0*/  @P0 BRA `(.L_x_28) ;  /* 0x0000003400f00947 */ /* 0x000fea0003800000 */
[----:B------:R-:W-:-:S05]  /*6ef0*/  IMAD.MOV.U32 R3, RZ, RZ, 0x1 ;  /* 0x00000001ff037424 */ /* 0x000fca00078e00ff */
[----:B------:R2:W-:Y:S02]  /*6f00*/  STL.U8 [R87+-0x1], R3 ;  /* 0xffffff0357007387 */ /* 0x0005e40000100000 */
.L_x_196:
[----:B------:R-:W-:-:S13]  /*6f10*/  LOP3.LUT P0, RZ, R169, 0x40, RZ, 0xc0, !PT ;  /* 0x00000040a9ff7812 */ /* 0x000fda000780c0ff */
[----:B------:R-:W-:Y:S05]  /*6f20*/  @!P0 BRA `(.L_x_197) ;  /* 0x0000000000148947 */ /* 0x000fea0003800000 */
[----:B--234-:R-:W2:Y:S02]  /*6f30*/  LDL.U8 R3, [R121+-0x1] ;  /* 0xffffff0079037983 */ /* 0x01cea40000100000 */
[----:B--2---:R-:W-:-:S13]  /*6f40*/  ISETP.NE.AND P0, PT, R3, RZ, PT ;  /* 0x000000ff0300720c */ /* 0x004fda0003f05270 */
[----:B------:R-:W-:Y:S05]  /*6f50*/  @P0 BRA `(.L_x_28) ;  /* 0x0000003400d40947 */ /* 0x000fea0003800000 */
[----:B------:R-:W-:-:S05]  /*6f60*/  IMAD.MOV.U32 R3, RZ, RZ, 0x1 ;  /* 0x00000001ff037424 */ /* 0x000fca00078e00ff */
[----:B------:R2:W-:Y:S02]  /*6f70*/  STL.U8 [R121+-0x1], R3 ;  /* 0xffffff0379007387 */ /* 0x0005e40000100000 */
.L_x_197:
[----:B------:R-:W-:-:S13]  /*6f80*/  LOP3.LUT P0, RZ, R168, 0x2000000, RZ, 0xc0, !PT ;  /* 0x02000000a8ff7812 */ /* 0x000fda000780c0ff */
[----:B------:R-:W-:Y:S05]  /*6f90*/  @!P0 BRA `(.L_x_198) ;  /* 0x0000000000148947 */ /* 0x000fea0003800000 */
[----:B--234-:R-:W2:Y:S02]  /*6fa0*/  LDL.U8 R3, [R133+-0x1] ;  /* 0xffffff0085037983 */ /* 0x01cea40000100000 */
[----:B--2---:R-:W-:-:S13]  /*6fb0*/  ISETP.NE.AND P0, PT, R3, RZ, PT ;  /* 0x000000ff0300720c */ /* 0x004fda0003f05270 */
[----:B------:R-:W-:Y:S05]  /*6fc0*/  @P0 BRA `(.L_x_28) ;  /* 0x0000003400b80947 */ /* 0x000fea0003800000 */
[----:B------:R-:W-:-:S05]  /*6fd0*/  IMAD.MOV.U32 R3, RZ, RZ, 0x1 ;  /* 0x00000001ff037424 */ /* 0x000fca00078e00ff */
[----:B------:R2:W-:Y:S02]  /*6fe0*/  STL.U8 [R133+-0x1], R3 ;  /* 0xffffff0385007387 */ /* 0x0005e40000100000 */
.L_x_198:
[----:B------:R-:W-:Y:S05]  /*6ff0*/  @!P3 BRA `(.L_x_199) ;  /* 0x000000000014b947 */ /* 0x000fea0003800000 */
[----:B--234-:R-:W2:Y:S02]  /*7000*/  LDL.U8 R3, [R147+-0x1] ;  /* 0xffffff0093037983 */ /* 0x01cea40000100000 */
[----:B--2---:R-:W-:-:S13]  /*7010*/  ISETP.NE.AND P0, PT, R3, RZ, PT ;  /* 0x000000ff0300720c */ /* 0x004fda0003f05270 */
[----:B------:R-:W-:Y:S05]  /*7020*/  @P0 BRA `(.L_x_28) ;  /* 0x0000003400a00947 */ /* 0x000fea0003800000 */
[----:B------:R-:W-:-:S05]  /*7030*/  IMAD.MOV.U32 R3, RZ, RZ, 0x1 ;  /* 0x00000001ff037424 */ /* 0x000fca00078e00ff */
[----:B------:R2:W-:Y:S02]  /*7040*/  STL.U8 [R147+-0x1], R3 ;  /* 0xffffff0393007387 */ /* 0x0005e40000100000 */
.L_x_199:
[----:B------:R0:W-:Y:S01]  /*7050*/  STL.U8 [R1], RZ ;  /* 0x000000ff01007387 */ /* 0x0001e20000100000 */
[----:B------:R-:W-:Y:S01]  /*7060*/  ISETP.NE.AND P0, PT, R108, RZ, PT ;  /* 0x000000ff6c00720c */ /* 0x000fe20003f05270 */
[----:B--234-:R-:W-:Y:S02]  /*7070*/  IMAD.IADD R3, R1, 0x1, R108 ;  /* 0x0000000101037824 */ /* 0x01cfe400078e026c */
        /* <DEDUP_REMOVED lines=9> */
[----:B------:R-:W2:Y:S02]  /*7110*/  LDL.U8 R5, [R3+-0x1] ;  /* 0xffffff0003057983 */ /* 0x000ea40000100000 */
[----:B--2---:R-:W-:-:S13]  /*7120*/  ISETP.NE.AND P1, PT, R5, RZ, PT ;  /* 0x000000ff0500720c */ /* 0x004fda0003f25270 */
[----:B------:R-:W-:Y:S05]  /*7130*/  @P1 BRA `(.L_x_28) ;  /* 0x00000034005c1947 */ /* 0x000fea0003800000 */
[----:B------:R-:W-:-:S05]  /*7140*/  IMAD.MOV.U32 R5, RZ, RZ, 0x1 ;  /* 0x00000001ff057424 */ /* 0x000fca00078e00ff */
[----:B------:R2:W-:Y:S02]  /*7150*/  STL.U8 [R3+-0x1], R5 ;  /* 0xffffff0503007387 */ /* 0x0005e40000100000 */
.L_x_200:
[----:B------:R-:W-:-:S13]  /*7160*/  LOP3.LUT P1, RZ, R167, 0x20, RZ, 0xc0, !PT ;  /* 0x00000020a7ff7812 */ /* 0x000fda000782c0ff */
[----:B------:R-:W-:Y:S05]  /*7170*/  @!P1 BRA `(.L_x_201) ;  /* 0x0000000000149947 */ /* 0x000fea0003800000 */
[----:B--2---:R-:W2:Y:S02]  /*7180*/  LDL.U8 R5, [R53+-0x1] ;  /* 0xffffff0035057983 */ /* 0x004ea40000100000 */
[----:B--2---:R-:W-:-:S13]  /*7190*/  ISETP.NE.AND P1, PT, R5, RZ, PT ;  /* 0x000000ff0500720c */ /* 0x004fda0003f25270 */
[----:B------:R-:W-:Y:S05]  /*71a0*/  @P1 BRA `(.L_x_28) ;  /* 0x0000003400401947 */ /* 0x000fea0003800000 */
[----:B------:R-:W-:-:S05]  /*71b0*/  IMAD.MOV.U32 R5, RZ, RZ, 0x1 ;  /* 0x00000001ff057424 */ /* 0x000fca00078e00ff */
[----:B------:R3:W-:Y:S02]  /*71c0*/  STL.U8 [R53+-0x1], R5 ;  /* 0xffffff0535007387 */ /* 0x0007e40000100000 */
.L_x_201:
[----:B------:R-:W-:-:S13]  /*71d0*/  LOP3.LUT P1, RZ, R167, 0x4, RZ, 0xc0, !PT ;  /* 0x00000004a7ff7812 */ /* 0x000fda000782c0ff */
[----:B------:R-:W-:Y:S05]  /*71e0*/  @!P1 BRA `(.L_x_202) ;  /* 0x0000000000149947 */ /* 0x000fea0003800000 */
[----:B--23--:R-:W2:Y:S02]  /*71f0*/  LDL.U8 R5, [R65+-0x1] ;  /* 0xffffff0041057983 */ /* 0x00cea40000100000 */
[----:B--2---:R-:W-:-:S13]  /*7200*/  ISETP.NE.AND P1, PT, R5, RZ, PT ;  /* 0x000000ff0500720c */ /* 0x004fda0003f25270 */
[----:B------:R-:W-:Y:S05]  /*7210*/  @P1 BRA `(.L_x_28) ;  /* 0x0000003400241947 */ /* 0x000fea0003800000 */
[----:B------:R-:W-:-:S05]  /*7220*/  IMAD.MOV.U32 R5, RZ, RZ, 0x1 ;  /* 0x00000001ff057424 */ /* 0x000fca00078e00ff */
[----:B------:R4:W-:Y:S02]  /*7230*/  STL.U8 [R65+-0x1], R5 ;  /* 0xffffff0541007387 */ /* 0x0009e40000100000 */
.L_x_202:
[----:B------:R-:W-:-:S13]  /*7240*/  LOP3.LUT P1, RZ, R169, 0x80000000, RZ, 0xc0, !PT ;  /* 0x80000000a9ff7812 */ /* 0x000fda000782c0ff */
[----:B------:R-:W-:Y:S05]  /*7250*/  @!P1 BRA `(.L_x_203) ;  /* 0x0000000000149947 */ /* 0x000fea0003800000 */
[----:B--234-:R-:W2:Y:S02]  /*7260*/  LDL.U8 R5, [R75+-0x1] ;  /* 0xffffff004b057983 */ /* 0x01cea40000100000 */
[----:B--2---:R-:W-:-:S13]  /*7270*/  ISETP.NE.AND P1, PT, R5, RZ, PT ;  /* 0x000000ff0500720c */ /* 0x004fda0003f25270 */
[----:B------:R-:W-:Y:S05]  /*7280*/  @P1 BRA `(.L_x_28) ;  /* 0x0000003400081947 */ /* 0x000fea0003800000 */
[----:B------:R-:W-:-:S05]  /*7290*/  IMAD.MOV.U32 R5, RZ, RZ, 0x1 ;  /* 0x00000001ff057424 */ /* 0x000fca00078e00ff */
[----:B------:R2:W-:Y:S02]  /*72a0*/  STL.U8 [R75+-0x1], R5 ;  /* 0xffffff054b007387 */ /* 0x0005e40000100000 */
.L_x_203:
[----:B------:R-:W-:-:S13]  /*72b0*/  LOP3.LUT P1, RZ, R169, 0x4000000, RZ, 0xc0, !PT ;  /* 0x04000000a9ff7812 */ /* 0x000fda000782c0ff */
[----:B------:R-:W-:Y:S05]  /*72c0*/  @!P1 BRA `(.L_x_204) ;  /* 0x0000000000149947 */ /* 0x000fea0003800000 */
[----:B--234-:R-:W2:Y:S02]  /*72d0*/  LDL.U8 R5, [R83+-0x1] ;  /* 0xffffff0053057983 */ /* 0x01cea40000100000 */
[----:B--2---:R-:W-:-:S13]  /*72e0*/  ISETP.NE.AND P1, PT, R5, RZ, PT ;  /* 0x000000ff0500720c */ /* 0x004fda0003f25270 */
[----:B------:R-:W-:Y:S05]  /*72f0*/  @P1 BRA `(.L_x_28) ;  /* 0x0000003000ec1947 */ /* 0x000fea0003800000 */
[----:B------:R-:W-:-:S05]  /*7300*/  IMAD.MOV.U32 R5, RZ, RZ, 0x1 ;  /* 0x00000001ff057424 */ /* 0x000fca00078e00ff */
[----:B------:R2:W-:Y:S02]  /*7310*/  STL.U8 [R83+-0x1], R5 ;  /* 0xffffff0553007387 */ /* 0x0005e40000100000 */
.L_x_204:
[----:B------:R-:W-:-:S13]  /*7320*/  LOP3.LUT P1, RZ, R169, 0x100000, RZ, 0xc0, !PT ;  /* 0x00100000a9ff7812 */ /* 0x000fda000782c0ff */
[----:B------:R-:W-:Y:S05]  /*7330*/  @!P1 BRA `(.L_x_205) ;  /* 0x0000000000149947 */ /* 0x000fea0003800000 */
[----:B--234-:R-:W2:Y:S02]  /*7340*/  LDL.U8 R5, [R89+-0x1] ;  /* 0xffffff0059057983 */ /* 0x01cea40000100000 */
[----:B--2---:R-:W-:-:S13]  /*7350*/  ISETP.NE.AND P1, PT, R5, RZ, PT ;  /* 0x000000ff0500720c */ /* 0x004fda0003f25270 */
[----:B------:R-:W-:Y:S05]  /*7360*/  @P1 BRA `(.L_x_28) ;  /* 0x0000003000d01947 */ /* 0x000fea0003800000 */
[----:B------:R-:W-:-:S05]  /*7370*/  IMAD.MOV.U32 R5, RZ, RZ, 0x1 ;  /* 0x00000001ff057424 */ /* 0x000fca00078e00ff */
[----:B------:R2:W-:Y:S02]  /*7380*/  STL.U8 [R89+-0x1], R5 ;  /* 0xffffff0559007387 */ /* 0x0005e40000100000 */
.L_x_205:
[----:B------:R-:W-:-:S13]  /*7390*/  LOP3.LUT P1, RZ, R169, 0x1000, RZ, 0xc0, !PT ;  /* 0x00001000a9ff7812 */ /* 0x000fda000782c0ff */
[----:B------:R-:W-:Y:S05]  /*73a0*/  @!P1 BRA `(.L_x_206) ;  /* 0x0000000000149947 */ /* 0x000fea0003800000 */
[----:B--234-:R-:W2:Y:S02]  /*73b0*/  LDL.U8 R5, [R93+-0x1] ;  /* 0xffffff005d057983 */ /* 0x01cea40000100000 */
[----:B--2---:R-:W-:-:S13]  /*73c0*/  ISETP.NE.AND P1, PT, R5, RZ, PT ;  /* 0x000000ff0500720c */ /* 0x004fda0003f25270 */
[----:B------:R-:W-:Y:S05]  /*73d0*/  @P1 BRA `(.L_x_28) ;  /* 0x0000003000b41947 */ /* 0x000fea0003800000 */
[----:B------:R-:W-:-:S05]  /*73e0*/  IMAD.MOV.U32 R5, RZ, RZ, 0x1 ;  /* 0x00000001ff057424 */ /* 0x000fca00078e00ff */
[----:B------:R2:W-:Y:S02]  /*73f0*/  STL.U8 [R93+-0x1], R5 ;  /* 0xffffff055d007387 */ /* 0x0005e40000100000 */
.L_x_206:
[----:B------:R-:W-:-:S13]  /*7400*/  LOP3.LUT P1, RZ, R168, 0x80000, RZ, 0xc0, !PT ;  /* 0x00080000a8ff7812 */ /* 0x000fda000782c0ff */
[----:B------:R-:W-:Y:S05]  /*7410*/  @!P1 BRA `(.L_x_207) ;  /* 0x0000000000149947 */ /* 0x000fea0003800000 */
[----:B--234-:R-:W2:Y:S02]  /*7420*/  LDL.U8 R5, [R97+-0x1] ;  /* 0xffffff0061057983 */ /* 0x01cea40000100000 */
[----:B--2---:R-:W-:-:S13]  /*7430*/  ISETP.NE.AND P1, PT, R5, RZ, PT ;  /* 0x000000ff0500720c */ /* 0x004fda0003f25270 */
[----:B------:R-:W-:Y:S05]  /*7440*/  @P1 BRA `(.L_x_28) ;  /* 0x0000003000981947 */ /* 0x000fea0003800000 */
[----:B------:R-:W-:-:S05]  /*7450*/  IMAD.MOV.U32 R5, RZ, RZ, 0x1 ;  /* 0x00000001ff057424 */ /* 0x000fca00078e00ff */
[----:B------:R2:W-:Y:S02]  /*7460*/  STL.U8 [R97+-0x1], R5 ;  /* 0xffffff0561007387 */ /* 0x0005e40000100000 */
.L_x_207:
[----:B------:R-:W-:Y:S05]  /*7470*/  @!P4 BRA `(.L_x_208) ;  /* 0x000000000014c947 */ /* 0x000fea0003800000 */
[----:B--234-:R-:W2:Y:S02]  /*7480*/  LDL.U8 R5, [R141+-0x1] ;  /* 0xffffff008d057983 */ /* 0x01cea40000100000 */
[----:B--2---:R-:W-:-:S13]  /*7490*/  ISETP.NE.AND P1, PT, R5, RZ, PT ;  /* 0x000000ff0500720c */ /* 0x004fda0003f25270 */
[----:B------:R-:W-:Y:S05]  /*74a0*/  @P1 BRA `(.L_x_28) ;  /* 0x0000003000801947 */ /* 0x000fea0003800000 */
[----:B------:R-:W-:-:S05]  /*74b0*/  IMAD.MOV.U32 R5, RZ, RZ, 0x1 ;  /* 0x00000001ff057424 */ /* 0x000fca00078e00ff */
[----:B------:R2:W-:Y:S02]  /*74c0*/  STL.U8 [R141+-0x1], R5 ;  /* 0xffffff058d007387 */ /* 0x0005e40000100000 */
.L_x_208:
        /* <DEDUP_REMOVED lines=17> */
.L_x_209:
[----:B------:R-:W-:Y:S01]  /*75e0*/  ISETP.NE.AND P2, PT, R160, RZ, PT ;  /* 0x000000ffa000720c */ /* 0x000fe20003f45270 */
[----:B--2---:R-:W-:-:S12]  /*75f0*/  IMAD.IADD R7, R1, 0x1, R160 ;  /* 0x0000000101077824 */ /* 0x004fd800078e02a0 */
[----:B------:R-:W-:Y:S05]  /*7600*/  @!P2 BRA `(.L_x_210) ;  /* 0x000000000014a947 */ /* 0x000fea0003800000 */
[----:B------:R-:W2:Y:S02]  /*7610*/  LDL.U8 R9, [R7+-0x1] ;  /* 0xffffff0007097983 */ /* 0x000ea40000100000 */
[----:B--2---:R-:W-:-:S13]  /*7620*/  ISETP.NE.AND P3, PT, R9, RZ, PT ;  /* 0x000000ff0900720c */ /* 0x004fda0003f65270 */
[----:B------:R-:W-:Y:S05]  /*7630*/  @P3 BRA `(.L_x_28) ;  /* 0x00000030001c3947 */ /* 0x000fea0003800000 */
[----:B------:R-:W-:-:S05]  /*7640*/  IMAD.MOV.U32 R9, RZ, RZ, 0x1 ;  /* 0x00000001ff097424 */ /* 0x000fca00078e00ff */
[----:B------:R2:W-:Y:S02]  /*7650*/  STL.U8 [R7+-0x1], R9 ;  /* 0xffffff0907007387 */ /* 0x0005e40000100000 */
.L_x_210:
[----:B------:R-:W-:-:S13]  /*7660*/  LOP3.LUT P3, RZ, R167, 0x80, RZ, 0xc0, !PT ;  /* 0x00000080a7ff7812 */ /* 0x000fda000786c0ff */
[----:B------:R-:W-:Y:S05]  /*7670*/  @!P3 BRA `(.L_x_211) ;  /* 0x000000000014b947 */ /* 0x000fea0003800000 */
[----:B--2---:R-:W2:Y:S02]  /*7680*/  LDL.U8 R9, [R61+-0x1] ;  /* 0xffffff003d097983 */ /* 0x004ea40000100000 */
[----:B--2---:R-:W-:-:S13]  /*7690*/  ISETP.NE.AND P3, PT, R9, RZ, PT ;  /* 0x000000ff0900720c */ /* 0x004fda0003f65270 */
[----:B------:R-:W-:Y:S05]  /*76a0*/  @P3 BRA `(.L_x_28) ;  /* 0x0000003000003947 */ /* 0x000fea0003800000 */
[----:B------:R-:W-:-:S05]  /*76b0*/  IMAD.MOV.U32 R9, RZ, RZ, 0x1 ;  /* 0x00000001ff097424 */ /* 0x000fca00078e00ff */
[----:B------:R3:W-:Y:S02]  /*76c0*/  STL.U8 [R61+-0x1], R9 ;  /* 0xffffff093d007387 */ /* 0x0007e40000100000 */
.L_x_211:
[----:B------:R-:W-:-:S13]  /*76d0*/  LOP3.LUT P3, RZ, R167, 0x10, RZ, 0xc0, !PT ;  /* 0x00000010a7ff7812 */ /* 0x000fda000786c0ff */
[----:B------:R-:W-:Y:S05]  /*76e0*/  @!P3 BRA `(.L_x_212) ;  /* 0x000000000014b947 */ /* 0x000fea0003800000 */
[----:B--23--:R-:W2:Y:S02]  /*76f0*/  LDL.U8 R9, [R71+-0x1] ;  /* 0xffffff0047097983 */ /* 0x00cea40000100000 */
[----:B--2---:R-:W-:-:S13]  /*7700*/  ISETP.NE.AND P3, PT, R9, RZ, PT ;  /* 0x000000ff0900720c */ /* 0x004fda0003f65270 */
[----:B------:R-:W-:Y:S05]  /*7710*/  @P3 BRA `(.L_x_28) ;  /* 0x0000002c00e43947 */ /* 0x000fea0003800000 */
[----:B------:R-:W-:-:S05]  /*7720*/  IMAD.MOV.U32 R9, RZ, RZ, 0x1 ;  /* 0x00000001ff097424 */ /* 0x000fca00078e00ff */
[----:B------:R4:W-:Y:S02]  /*7730*/  STL.U8 [R71+-0x1], R9 ;  /* 0xffffff0947007387 */ /* 0x0009e40000100000 */
.L_x_212:
[----:B------:R-:W-:-:S13]  /*7740*/  LOP3.LUT P3, RZ, R169, 0x20000000, RZ, 0xc0, !PT ;  /* 0x20000000a9ff7812 */ /* 0x000fda000786c0ff */
[----:B------:R-:W-:Y:S05]  /*7750*/  @!P3 BRA `(.L_x_213) ;  /* 0x000000000014b947 */ /* 0x000fea0003800000 */
[----:B--234-:R-:W2:Y:S02]  /*7760*/  LDL.U8 R9, [R79+-0x1] ;  /* 0xffffff004f097983 */ /* 0x01cea40000100000 */
[----:B--2---:R-:W-:-:S13]  /*7770*/  ISETP.NE.AND P3, PT, R9, RZ, PT ;  /* 0x000000ff0900720c */ /* 0x004fda0003f65270 */
[----:B------:R-:W-:Y:S05]  /*7780*/  @P3 BRA `(.L_x_28) ;  /* 0x0000002c00c83947 */ /* 0x000fea0003800000 */
[----:B------:R-:W-:-:S05]  /*7790*/  IMAD.MOV.U32 R9, RZ, RZ, 0x1 ;  /* 0x00000001ff097424 */ /* 0x000fca00078e00ff */
[----:B------:R2:W-:Y:S02]  /*77a0*/  STL.U8 [R79+-0x1], R9 ;  /* 0xffffff094f007387 */ /* 0x0005e40000100000 */
.L_x_213:
[----:B------:R-:W-:-:S13]  /*77b0*/  LOP3.LUT P3, RZ, R169, 0x800000, RZ, 0xc0, !PT ;  /* 0x00800000a9ff7812 */ /* 0x000fda000786c0ff */
[----:B------:R-:W-:Y:S05]  /*77c0*/  @!P3 BRA `(.L_x_214) ;  /* 0x000000000014b947 */ /* 0x000fea0003800000 */
[----:B--234-:R-:W2:Y:S02]  /*77d0*/  LDL.U8 R9, [R85+-0x1] ;  /* 0xffffff0055097983 */ /* 0x01cea40000100000 */
[----:B--2---:R-:W-:-:S13]  /*77e0*/  ISETP.NE.AND P3, PT, R9, RZ, PT ;  /* 0x000000ff0900720c */ /* 0x004fda0003f65270 */
[----:B------:R-:W-:Y:S05]  /*77f0*/  @P3 BRA `(.L_x_28) ;  /* 0x0000002c00ac3947 */ /* 0x000fea0003800000 */
[----:B------:R-:W-:-:S05]  /*7800*/  IMAD.MOV.U32 R9, RZ, RZ, 0x1 ;  /* 0x00000001ff097424 */ /* 0x000fca00078e00ff */
[----:B------:R2:W-:Y:S02]  /*7810*/  STL.U8 [R85+-0x1], R9 ;  /* 0xffffff0955007387 */ /* 0x0005e40000100000 */
.L_x_214:
[----:B------:R-:W-:-:S13]  /*7820*/  LOP3.LUT P3, RZ, R169, 0x10, RZ, 0xc0, !PT ;  /* 0x00000010a9ff7812 */ /* 0x000fda000786c0ff */
[----:B------:R-:W-:Y:S05]  /*7830*/  @!P3 BRA `(.L_x_215) ;  /* 0x000000000014b947 */ /* 0x000fea0003800000 */
[----:B--234-:R-:W2:Y:S02]  /*7840*/  LDL.U8 R9, [R91+-0x1] ;  /* 0xffffff005b097983 */ /* 0x01cea40000100000 */
[----:B--2---:R-:W-:-:S13]  /*7850*/  ISETP.NE.AND P3, PT, R9, RZ, PT ;  /* 0x000000ff0900720c */ /* 0x004fda0003f65270 */
[----:B------:R-:W-:Y:S05]  /*7860*/  @P3 BRA `(.L_x_28) ;  /* 0x0000002c00903947 */ /* 0x000fea0003800000 */
[----:B------:R-:W-:-:S05]  /*7870*/  IMAD.MOV.U32 R9, RZ, RZ, 0x1 ;  /* 0x00000001ff097424 */ /* 0x000fca00078e00ff */
[----:B------:R2:W-:Y:S02]  /*7880*/  STL.U8 [R91+-0x1], R9 ;  /* 0xffffff095b007387 */ /* 0x0005e40000100000 */
.L_x_215:
[----:B------:R-:W-:-:S13]  /*7890*/  LOP3.LUT P3, RZ, R168, 0x4000, RZ, 0xc0, !PT ;  /* 0x00004000a8ff7812 */ /* 0x000fda000786c0ff */
[----:B------:R-:W-:Y:S05]  /*78a0*/  @!P3 BRA `(.L_x_216) ;  /* 0x000000000014b947 */ /* 0x000fea0003800000 */
[----:B--234-:R-:W2:Y:S02]  /*78b0*/  LDL.U8 R9, [R95+-0x1] ;  /* 0xffffff005f097983 */ /* 0x01cea40000100000 */
[----:B--2---:R-:W-:-:S13]  /*78c0*/  ISETP.NE.AND P3, PT, R9, RZ, PT ;  /* 0x000000ff0900720c */ /* 0x004fda0003f65270 */
[----:B------:R-:W-:Y:S05]  /*78d0*/  @P3 BRA `(.L_x_28) ;  /* 0x0000002c00743947 */ /* 0x000fea0003800000 */
[----:B------:R-:W-:-:S05]  /*78e0*/  IMAD.MOV.U32 R9, RZ, RZ, 0x1 ;  /* 0x00000001ff097424 */ /* 0x000fca00078e00ff */
[----:B------:R2:W-:Y:S02]  /*78f0*/  STL.U8 [R95+-0x1], R9 ;  /* 0xffffff095f007387 */ /* 0x0005e40000100000 */
.L_x_216:
[----:B------:R-:W-:Y:S05]  /*7900*/  @!P5 BRA `(.L_x_217) ;  /* 0x000000000014d947 */ /* 0x000fea0003800000 */
[----:B--234-:R-:W2:Y:S02]  /*7910*/  LDL.U8 R9, [R99+-0x1] ;  /* 0xffffff0063097983 */ /* 0x01cea40000100000 */
[----:B--2---:R-:W-:-:S13]  /*7920*/  ISETP.NE.AND P3, PT, R9, RZ, PT ;  /* 0x000000ff0900720c */ /* 0x004fda0003f65270 */
[----:B------:R-:W-:Y:S05]  /*7930*/  @P3 BRA `(.L_x_28) ;  /* 0x0000002c005c3947 */ /* 0x000fea0003800000 */
[----:B------:R-:W-:-:S05]  /*7940*/  IMAD.MOV.U32 R9, RZ, RZ, 0x1 ;  /* 0x00000001ff097424 */ /* 0x000fca00078e00ff */
[----:B------:R2:W-:Y:S02]  /*7950*/  STL.U8 [R99+-0x1], R9 ;  /* 0xffffff0963007387 */ /* 0x0005e40000100000 */
.L_x_217:
[----:B------:R0:W-:Y:S01]  /*7960*/  STL.U8 [R1], RZ ;  /* 0x000000ff01007387 */ /* 0x0001e20000100000 */
[----:B------:R-:W-:-:S03]  /*7970*/  ISETP.NE.AND P3, PT, R24, RZ, PT ;  /* 0x000000ff1800720c */ /* 0x000fc60003f65270 */
        /* <DEDUP_REMOVED lines=9> */
[----:B------:R-:W-:-:S05]  /*7a10*/  IMAD.IADD R24, R1, 0x1, R24 ;  /* 0x0000000101187824 */ /* 0x000fca00078e0218 */
[----:B--234-:R-:W2:Y:S02]  /*7a20*/  LDL.U8 R9, [R24+-0x1] ;  /* 0xffffff0018097983 */ /* 0x01cea40000100000 */
[----:B--2---:R-:W-:-:S13]  /*7a30*/  ISETP.NE.AND P3, PT, R9, RZ, PT ;  /* 0x000000ff0900720c */ /* 0x004fda0003f65270 */
[----:B------:R-:W-:Y:S05]  /*7a40*/  @P3 BRA `(.L_x_28) ;  /* 0x0000002c00183947 */ /* 0x000fea0003800000 */
[----:B------:R-:W-:-:S05]  /*7a50*/  IMAD.MOV.U32 R9, RZ, RZ, 0x1 ;  /* 0x00000001ff097424 */ /* 0x000fca00078e00ff */
[----:B------:R2:W-:Y:S02]  /*7a60*/  STL.U8 [R24+-0x1], R9 ;  /* 0xffffff0918007387 */ /* 0x0005e40000100000 */
.L_x_218:
[----:B------:R-:W-:-:S13]  /*7a70*/  ISETP.NE.AND P3, PT, R26, RZ, PT ;  /* 0x000000ff1a00720c */ /* 0x000fda0003f65270 */
[----:B------:R-:W-:Y:S05]  /*7a80*/  @!P3 BRA `(.L_x_219) ;  /* 0x000000000018b947 */ /* 0x000fea0003800000 */
[----:B------:R-:W-:-:S05]  /*7a90*/  IMAD.IADD R26, R1, 0x1, R26 ;  /* 0x00000001011a7824 */ /* 0x000fca00078e021a */
[----:B--234-:R-:W2:Y:S02]  /*7aa0*/  LDL.U8 R9, [R26+-0x1] ;  /* 0xffffff001a097983 */ /* 0x01cea40000100000 */
[----:B--2---:R-:W-:-:S13]  /*7ab0*/  ISETP.NE.AND P3, PT, R9, RZ, PT ;  /* 0x000000ff0900720c */ /* 0x004fda0003f65270 */
[----:B------:R-:W-:Y:S05]  /*7ac0*/  @P3 BRA `(.L_x_28) ;  /* 0x0000002800f83947 */ /* 0x000fea0003800000 */
[----:B------:R-:W-:-:S05]  /*7ad0*/  IMAD.MOV.U32 R13, RZ, RZ, 0x1 ;  /* 0x00000001ff0d7424 */ /* 0x000fca00078e00ff */
[----:B------:R2:W-:Y:S02]  /*7ae0*/  STL.U8 [R26+-0x1], R13 ;  /* 0xffffff0d1a007387 */ /* 0x0005e40000100000 */
.L_x_219:
        /* <DEDUP_REMOVED lines=8> */
.L_x_220:
        /* <DEDUP_REMOVED lines=8> */
.L_x_221:
        /* <DEDUP_REMOVED lines=8> */
.L_x_222:
        /* <DEDUP_REMOVED lines=8> */
.L_x_223:
        /* <DEDUP_REMOVED lines=8> */
.L_x_224:
        /* <DEDUP_REMOVED lines=8> */
.L_x_225:
        /* <DEDUP_REMOVED lines=8> */
.L_x_226:
        /* <DEDUP_REMOVED lines=17> */
.L_x_227:
[----:B------:R-:W-:-:S13]  /*7f80*/  ISETP.NE.AND P3, PT, R4, RZ, PT ;  /* 0x000000ff0400720c */ /* 0x000fda0003f65270 */
[----:B------:R-:W-:Y:S05]  /*7f90*/  @!P3 BRA `(.L_x_228) ;  /* 0x000000000018b947 */ /* 0x000fea0003800000 */
[----:B------:R-:W-:-:S05]  /*7fa0*/  IMAD.IADD R4, R1, 0x1, R4 ;  /* 0x0000000101047824 */ /* 0x000fca00078e0204 */
[----:B--2---:R-:W2:Y:S02]  /*7fb0*/  LDL.U8 R2, [R4+-0x1] ;  /* 0xffffff0004027983 */ /* 0x004ea40000100000 */
[----:B--2---:R-:W-:-:S13]  /*7fc0*/  ISETP.NE.AND P3, PT, R2, RZ, PT ;  /* 0x000000ff0200720c */ /* 0x004fda0003f65270 */
[----:B------:R-:W-:Y:S05]  /*7fd0*/  @P3 BRA `(.L_x_28) ;  /* 0x0000002400b43947 */ /* 0x000fea0003800000 */
[----:B------:R-:W-:-:S05]  /*7fe0*/  IMAD.MOV.U32 R2, RZ, RZ, 0x1 ;  /* 0x00000001ff027424 */ /* 0x000fca00078e00ff */
[----:B------:R2:W-:Y:S02]  /*7ff0*/  STL.U8 [R4+-0x1], R2 ;  /* 0xffffff0204007387 */ /* 0x0005e40000100000 */
.L_x_228:
        /* <DEDUP_REMOVED lines=8> */
.L_x_229:
        /* <DEDUP_REMOVED lines=8> */
.L_x_230:
        /* <DEDUP_REMOVED lines=8> */
.L_x_231:
        /* <DEDUP_REMOVED lines=8> */
.L_x_232:
        /* <DEDUP_REMOVED lines=8> */
.L_x_233:
        /* <DEDUP_REMOVED lines=8> */
.L_x_234:
        /* <DEDUP_REMOVED lines=8> */
.L_x_235:
        /* <DEDUP_REMOVED lines=12> */
[----:B--2---:R-:W2:Y:S02]  /*8440*/  LDL.U8 R2, [R0+-0x1] ;  /* 0xffffff0000027983 */ /* 0x004ea40000100000 */
[----:B--2---:R-:W-:-:S13]  /*8450*/  ISETP.NE.AND P3, PT, R2, RZ, PT ;  /* 0x000000ff0200720c */ /* 0x004fda0003f65270 */
[----:B------:R-:W-:Y:S05]  /*8460*/  @P3 BRA `(.L_x_28) ;  /* 0x0000002000903947 */ /* 0x000fea0003800000 */
[----:B------:R-:W-:-:S05]  /*8470*/  IMAD.MOV.U32 R2, RZ, RZ, 0x1 ;  /* 0x00000001ff027424 */ /* 0x000fca00078e00ff */
[----:B------:R2:W-:Y:S02]  /*8480*/  STL.U8 [R0+-0x1], R2 ;  /* 0xffffff0200007387 */ /* 0x0005e40000100000 */
.L_x_236:
[----:B------:R-:W-:Y:S05]  /*8490*/  @!P0 BRA `(.L_x_237) ;  /* 0x0000000000148947 */ /* 0x000fea0003800000 */
[----:B--2---:R-:W2:Y:S02]  /*84a0*/  LDL.U8 R0, [R3+-0x1] ;  /* 0xffffff0003007983 */ /* 0x004ea40000100000 */
[----:B--2---:R-:W-:-:S13]  /*84b0*/  ISETP.NE.AND P0, PT, R0, RZ, PT ;  /* 0x000000ff0000720c */ /* 0x004fda0003f05270 */
[----:B------:R-:W-:Y:S05]  /*84c0*/  @P0 BRA `(.L_x_28) ;  /* 0x0000002000780947 */ /* 0x000fea0003800000 */
[----:B------:R-:W-:-:S05]  /*84d0*/  IMAD.MOV.U32 R0, RZ, RZ, 0x1 ;  /* 0x00000001ff007424 */ /* 0x000fca00078e00ff */
[----:B------:R2:W-:Y:S02]  /*84e0*/  STL.U8 [R3+-0x1], R0 ;  /* 0xffffff0003007387 */ /* 0x0005e40000100000 */
.L_x_237:
[----:B------:R-:W-:Y:S05]  /*84f0*/  @!P1 BRA `(.L_x_238) ;  /* 0x0000000000149947 */ /* 0x000fea0003800000 */
[----:B--2---:R-:W2:Y:S02]  /*8500*/  LDL.U8 R0, [R5+-0x1] ;  /* 0xffffff0005007983 */ /* 0x004ea40000100000 */
[----:B--2---:R-:W-:-:S13]  /*8510*/  ISETP.NE.AND P0, PT, R0, RZ, PT ;  /* 0x000000ff0000720c */ /* 0x004fda0003f05270 */
[----:B------:R-:W-:Y:S05]  /*8520*/  @P0 BRA `(.L_x_28) ;  /* 0x0000002000600947 */ /* 0x000fea0003800000 */
[----:B------:R-:W-:-:S05]  /*8530*/  IMAD.MOV.U32 R0, RZ, RZ, 0x1 ;  /* 0x00000001ff007424 */ /* 0x000fca00078e00ff */
[----:B------:R2:W-:Y:S02]  /*8540*/  STL.U8 [R5+-0x1], R0 ;  /* 0xffffff0005007387 */ /* 0x0005e40000100000 */
.L_x_238:
        /* <DEDUP_REMOVED lines=8> */
.L_x_239:
        /* <DEDUP_REMOVED lines=8> */
.L_x_240:
[----:B------:R-:W-:Y:S05]  /*8650*/  @!P2 BRA `(.L_x_241) ;  /* 0x000000000014a947 */ /* 0x000fea0003800000 */
[----:B--2---:R-:W2:Y:S02]  /*8660*/  LDL.U8 R0, [R7+-0x1] ;  /* 0xffffff0007007983 */ /* 0x004ea40000100000 */
[----:B--2---:R-:W-:-:S13]  /*8670*/  ISETP.NE.AND P0, PT, R0, RZ, PT ;  /* 0x000000ff0000720c */ /* 0x004fda0003f05270 */
[----:B------:R-:W-:Y:S05]  /*8680*/  @P0 BRA `(.L_x_28) ;  /* 0x0000002000080947 */ /* 0x000fea0003800000 */
[----:B------:R-:W-:-:S05]  /*8690*/  IMAD.MOV.U32 R0, RZ, RZ, 0x1 ;  /* 0x00000001ff007424 */ /* 0x000fca00078e00ff */
[----:B------:R2:W-:Y:S02]  /*86a0*/  STL.U8 [R7+-0x1], R0 ;  /* 0xffffff0007007387 */ /* 0x0005e40000100000 */
.L_x_241:
        /* <DEDUP_REMOVED lines=8> */
.L_x_242:
        /* <DEDUP_REMOVED lines=8> */
.L_x_243:
        /* <DEDUP_REMOVED lines=8> */
.L_x_244:
        /* <DEDUP_REMOVED lines=17> */
.L_x_245:
        /* <DEDUP_REMOVED lines=8> */
.L_x_246:
        /* <DEDUP_REMOVED lines=8> */
.L_x_247:
        /* <DEDUP_REMOVED lines=8> */
.L_x_248:
        /* <DEDUP_REMOVED lines=8> */
.L_x_249:
[----:B------:R-:W-:-:S13]  /*8b40*/  ISETP.NE.AND P0, PT, R122, RZ, PT ;  /* 0x000000ff7a00720c */ /* 0x000fda0003f05270 */
[----:B------:R-:W-:Y:S05]  /*8b50*/  @!P0 BRA `(.L_x_250) ;  /* 0x0000000000188947 */ /* 0x000fea0003800000 */
[----:B------:R-:W-:-:S05]  /*8b60*/  IMAD.IADD R122, R1, 0x1, R122 ;  /* 0x00000001017a7824 */ /* 0x000fca00078e027a */
[----:B--2---:R-:W2:Y:S02]  /*8b70*/  LDL.U8 R0, [R122+-0x1] ;  /* 0xffffff007a007983 */ /* 0x004ea40000100000 */
[----:B--2---:R-:W-:-:S13]  /*8b80*/  ISETP.NE.AND P0, PT, R0, RZ, PT ;  /* 0x000000ff0000720c */ /* 0x004fda0003f05270 */
[----:B------:R-:W-:Y:S05]  /*8b90*/  @P0 BRA `(.L_x_28) ;  /* 0x0000001800c40947 */ /* 0x000fea0003800000 */
[----:B---3--:R-:W-:-:S05]  /*8ba0*/  IMAD.MOV.U32 R61, RZ, RZ, 0x1 ;  /* 0x00000001ff3d7424 */ /* 0x008fca00078e00ff */
[----:B------:R2:W-:Y:S02]  /*8bb0*/  STL.U8 [R122+-0x1], R61 ;  /* 0xffffff3d7a007387 */ /* 0x0005e40000100000 */
.L_x_250:
        /* <DEDUP_REMOVED lines=8> */
.L_x_251:
        /* <DEDUP_REMOVED lines=8> */
.L_x_252:
        /* <DEDUP_REMOVED lines=8> */
.L_x_253:
        /* <DEDUP_REMOVED lines=17> */
.L_x_254:
        /* <DEDUP_REMOVED lines=8> */
.L_x_255:
        /* <DEDUP_REMOVED lines=8> */
.L_x_256:
        /* <DEDUP_REMOVED lines=8> */
.L_x_257:
        /* <DEDUP_REMOVED lines=8> */
.L_x_258:
        /* <DEDUP_REMOVED lines=8> */
.L_x_259:
        /* <DEDUP_REMOVED lines=8> */
.L_x_260:
        /* <DEDUP_REMOVED lines=8> */
.L_x_261:
        /* <DEDUP_REMOVED lines=8> */
.L_x_262:
        /* <DEDUP_REMOVED lines=17> */
.L_x_263:
        /* <DEDUP_REMOVED lines=8> */
.L_x_264:
        /* <DEDUP_REMOVED lines=8> */
.L_x_265:
        /* <DEDUP_REMOVED lines=8> */
.L_x_266:
        /* <DEDUP_REMOVED lines=8> */
.L_x_267:
        /* <DEDUP_REMOVED lines=8> */
.L_x_268:
        /* <DEDUP_REMOVED lines=8> */
.L_x_269:
        /* <DEDUP_REMOVED lines=8> */
.L_x_270:
        /* <DEDUP_REMOVED lines=8> */
.L_x_271:
        /* <DEDUP_REMOVED lines=17> */
.L_x_272:
        /* <DEDUP_REMOVED lines=8> */
.L_x_273:
        /* <DEDUP_REMOVED lines=8> */
.L_x_274:
        /* <DEDUP_REMOVED lines=8> */
.L_x_275:
        /* <DEDUP_REMOVED lines=8> */
.L_x_276:
        /* <DEDUP_REMOVED lines=8> */
.L_x_277:
        /* <DEDUP_REMOVED lines=8> */
.L_x_278:
        /* <DEDUP_REMOVED lines=8> */
.L_x_279:
        /* <DEDUP_REMOVED lines=8> */
.L_x_280:
        /* <DEDUP_REMOVED lines=17> */
.L_x_281:
        /* <DEDUP_REMOVED lines=8> */
.L_x_282:
        /* <DEDUP_REMOVED lines=8> */
.L_x_283:
        /* <DEDUP_REMOVED lines=8> */
.L_x_284:
        /* <DEDUP_REMOVED lines=8> */
.L_x_285:
        /* <DEDUP_REMOVED lines=8> */
.L_x_286:
        /* <DEDUP_REMOVED lines=8> */
.L_x_287:
        /* <DEDUP_REMOVED lines=8> */
.L_x_288:
        /* <DEDUP_REMOVED lines=8> */
.L_x_289:
        /* <DEDUP_REMOVED lines=17> */
.L_x_290:
        /* <DEDUP_REMOVED lines=8> */
.L_x_291:
[----:B------:R-:W-:-:S13]  /*a310*/  ISETP.NE.AND P0, PT, R18, RZ, PT ;  /* 0x000000ff1200720c */ /* 0x000fda0003f05270 */
[----:B------:R-:W-:Y:S05]  /*a320*/  @!P0 BRA `(.L_x_292) ;  /* 0x0000000000188947 */ /* 0x000fea0003800000 */
[----:B------:R-:W-:-:S05]  /*a330*/  IMAD.IADD R18, R1, 0x1, R18 ;  /* 0x0000000101127824 */ /* 0x000fca00078e0212 */
[----:B--2---:R-:W2:Y:S02]  /*a340*/  LDL.U8 R0, [R18+-0x1] ;  /* 0xffffff0012007983 */ /* 0x004ea40000100000 */
[----:B--2---:R-:W-:-:S13]  /*a350*/  ISETP.NE.AND P0, PT, R0, RZ, PT ;  /* 0x000000ff0000720c */ /* 0x004fda0003f05270 */
[----:B------:R-:W-:Y:S05]  /*a360*/  @P0 BRA `(.L_x_28) ;  /* 0x0000000000d00947 */ /* 0x000fea0003800000 */
[----:B---34-:R-:W-:-:S05]  /*a370*/  IMAD.MOV.U32 R9, RZ, RZ, 0x1 ;  /* 0x00000001ff097424 */ /* 0x018fca00078e00ff */
[----:B------:R2:W-:Y:S02]  /*a380*/  STL.U8 [R18+-0x1], R9 ;  /* 0xffffff0912007387 */ /* 0x0005e40000100000 */
.L_x_292:
        /* <DEDUP_REMOVED lines=8> */
.L_x_293:
        /* <DEDUP_REMOVED lines=8> */
.L_x_294:
        /* <DEDUP_REMOVED lines=8> */
.L_x_295:
        /* <DEDUP_REMOVED lines=8> */
.L_x_296:
        /* <DEDUP_REMOVED lines=8> */
.L_x_297:
[----:B------:R-:W-:-:S13]  /*a610*/  ISETP.NE.AND P0, PT, R100, RZ, PT ;  /* 0x000000ff6400720c */ /* 0x000fda0003f05270 */
[----:B------:R-:W-:Y:S05]  /*a620*/  @!P0 BREAK.RELIABLE B2 ;  /* 0x0000000000028942 */ /* 0x000fea0003800100 */
[----:B------:R-:W-:Y:S05]  /*a630*/  @!P0 BRA `(.L_x_55) ;  /* 0x0000000000148947 */ /* 0x000fea0003800000 */
[----:B--2---:R-:W-:-:S06]  /*a640*/  IMAD.IADD R0, R1, 0x1, R100 ;  /* 0x0000000101007824 */ /* 0x004fcc00078e0264 */
[----:B------:R-:W2:Y:S02]  /*a650*/  LDL.U8 R0, [R0+-0x1] ;  /* 0xffffff0000007983 */ /* 0x000ea40000100000 */
[----:B--2---:R-:W-:-:S13]  /*a660*/  ISETP.NE.AND P0, PT, R0, RZ, PT ;  /* 0x000000ff0000720c */ /* 0x004fda0003f05270 */
[----:B------:R-:W-:Y:S05]  /*a670*/  @!P0 BREAK.RELIABLE B2 ;  /* 0x0000000000028942 */ /* 0x000fea0003800100 */
[----:B------:R-:W-:Y:S05]  /*a680*/  @P0 BRA `(.L_x_28) ;  /* 0x0000000000080947 */ /* 0x000fea0003800000 */
.L_x_55:
[----:B------:R-:W-:Y:S01]  /*a690*/  VIADD R166, R166, 0x1 ;  /* 0x00000001a6a67836 */ /* 0x000fe20000000000 */
[----:B------:R-:W-:Y:S06]  /*a6a0*/  BRA `(.L_x_298) ;  /* 0x0000000000187947 */ /* 0x000fec0003800000 */
.L_x_28:
[----:B------:R-:W-:Y:S05]  /*a6b0*/  BSYNC.RELIABLE B2 ;  /* 0x0000000000027941 */ /* 0x000fea0003800100 */
.L_x_26:
[----:B------:R-:W-:-:S05]  /*a6c0*/  IMAD.WIDE R2, R27, 0x4, R162 ;  /* 0x000000041b027825 */ /* 0x000fca00078e02a2 */
[----:B------:R-:W2:Y:S02]  /*a6d0*/  LDG.E R0, desc[UR4][R2.64] ;  /* 0x0000000402007981 */ /* 0x000ea4000c1e1900 */
[----:B--2---:R-:W-:-:S13]  /*a6e0*/  ISETP.GE.AND P0, PT, R0, 0x9, PT ;  /* 0x000000090000780c */ /* 0x004fda0003f06270 */
[----:B------:R2:W-:Y:S01]  /*a6f0*/  @P0 STG.E desc[UR4][R2.64], RZ ;  /* 0x000000ff02000986 */ /* 0x0005e2000c101904 */
[----:B------:R-:W-:-:S07]  /*a700*/  @P0 VIADD R166, R166, 0xffffffff ;  /* 0xffffffffa6a60836 */ /* 0x000fce0000000000 */
.L_x_298:
[----:B------:R-:W-:Y:S05]  /*a710*/  BSYNC.RECONVERGENT B1 ;  /* 0x0000000000017941 */ /* 0x000fea0003800200 */
.L_x_25:
[----:B------:R-:W-:-:S13]  /*a720*/  ISETP.GE.U32.AND P0, PT, R166, R25, PT ;  /* 0x00000019a600720c */ /* 0x000fda0003f06070 */
[----:B------:R-:W-:Y:S05]  /*a730*/  @!P0 BRA `(.L_x_299) ;  /* 0xffffff58009c8947 */ /* 0x000fea000383ffff */
.L_x_24:
[----:B0-----:R-:W-:Y:S05]  /*a740*/  BSYNC.RECONVERGENT B0 ;  /* 0x0000000000007941 */ /* 0x001fea0003800200 */
.L_x_23:
[----:B------:R-:W-:Y:S01]  /*a750*/  ISETP.NE.AND P0, PT, R166, R25, PT ;  /* 0x00000019a600720c */ /* 0x000fe20003f05270 */
[----:B------:R-:W-:-:S12]  /*a760*/  BSSY.RECONVERGENT B0, `(.L_x_300) ;  /* 0x00000ab000007945 */ /* 0x000fd80003800200 */
[----:B------:R-:W-:Y:S05]  /*a770*/  @P0 BRA `(.L_x_301) ;  /* 0x0000000800a40947 */ /* 0x000fea0003800000 */
[----:B------:R-:W0:Y:S01]  /*a780*/  LDCU.64 UR6, c[0x0][0x380] ;  /* 0x00007000ff0677ac */ /* 0x000e220008000a00 */
[----:B--2---:R-:W2:Y:S01]  /*a790*/  LDC.64 R4, c[0x0][0x3a0] ;  /* 0x0000e800ff047b82 */ /* 0x004ea20000000a00 */
[----:B------:R-:W-:Y:S01]  /*a7a0*/  IMAD.MOV.U32 R19, RZ, RZ, 0x1 ;  /* 0x00000001ff137424 */ /* 0x000fe200078e00ff */
[----:B0-----:R-:W-:-:S04]  /*a7b0*/  LEA R6, P0, R23, UR6, 0x2 ;  /* 0x0000000617067c11 */ /* 0x001fc8000f8010ff */
[----:B------:R-:W-:Y:S01]  /*a7c0*/  LEA.HI.X R7, R23, UR7, R164, 0x2, P0 ;  /* 0x0000000717077c11 */ /* 0x000fe200080f14a4 */
[----:B--2---:R0:W-:Y:S04]  /*a7d0*/  STG.E desc[UR4][R4.64], R19 ;  /* 0x0000001304007986 */ /* 0x0041e8000c101904 */
[----:B---34-:R-:W2:Y:S01]  /*a7e0*/  LDG.E R9, desc[UR4][R6.64] ;  /* 0x0000000406097981 */ /* 0x018ea2000c1e1900 */
[----:B------:R-:W2:Y:S03]  /*a7f0*/  LDC.64 R2, c[0x0][0x3a8] ;  /* 0x0000ea00ff027b82 */ /* 0x000ea60000000a00 */
[----:B--2---:R2:W-:Y:S04]  /*a800*/  STG.E desc[UR4][R2.64], R9 ;  /* 0x0000000902007986 */ /* 0x0045e8000c101904 */
[----:B------:R-:W3:Y:S04]  /*a810*/  LDG.E R11, desc[UR4][R6.64+0x4] ;  /* 0x00000404060b7981 */ /* 0x000ee8000c1e1900 */
[----:B---3--:R3:W-:Y:S04]  /*a820*/  STG.E desc[UR4][R2.64+0x4], R11 ;  /* 0x0000040b02007986 */ /* 0x0087e8000c101904 */
[----:B------:R-:W4:Y:S04]  /*a830*/  LDG.E R13, desc[UR4][R6.64+0x8] ;  /* 0x00000804060d7981 */ /* 0x000f28000c1e1900 */
[----:B----4-:R4:W-:Y:S04]  /*a840*/  STG.E desc[UR4][R2.64+0x8], R13 ;  /* 0x0000080d02007986 */ /* 0x0109e8000c101904 */
[----:B------:R-:W5:Y:S04]  /*a850*/  LDG.E R15, desc[UR4][R6.64+0xc] ;  /* 0x00000c04060f7981 */ /* 0x000f68000c1e1900 */
[----:B-----5:R5:W-:Y:S04]  /*a860*/  STG.E desc[UR4][R2.64+0xc], R15 ;  /* 0x00000c0f02007986 */ /* 0x020be8000c101904 */
[----:B------:R-:W2:Y:S04]  /*a870*/  LDG.E R17, desc[UR4][R6.64+0x10] ;  /* 0x0000100406117981 */ /* 0x000ea8000c1e1900 */
[----:B--2---:R2:W-:Y:S04]  /*a880*/  STG.E desc[UR4][R2.64+0x10], R17 ;  /* 0x0000101102007986 */ /* 0x0045e8000c101904 */
[----:B0-----:R-:W3:Y:S04]  /*a890*/  LDG.E R5, desc[UR4][R6.64+0x14] ;  /* 0x0000140406057981 */ /* 0x001ee8000c1e1900 */
[----:B---3--:R0:W-:Y:S04]  /*a8a0*/  STG.E desc[UR4][R2.64+0x14], R5 ;  /* 0x0000140502007986 */ /* 0x0081e8000c101904 */
        /* <DEDUP_REMOVED lines=8> */
[----:B------:R-:W3:Y:S04]  /*a930*/  LDG.E R17, desc[UR4][R6.64+0x28] ;  /* 0x0000280406117981 */ /* 0x000ee8000c1e1900 */
[----:B---3--:R3:W-:Y:S04]  /*a940*/  STG.E desc[UR4][R2.64+0x28], R17 ;  /* 0x0000281102007986 */ /* 0x0087e8000c101904 */
[----:B0-----:R-:W4:Y:S04]  /*a950*/  LDG.E R5, desc[UR4][R6.64+0x2c] ;  /* 0x00002c0406057981 */ /* 0x001f28000c1e1900 */
[----:B----4-:R0:W-:Y:S04]  /*a960*/  STG.E desc[UR4][R2.64+0x2c], R5 ;  /* 0x00002c0502007986 */ /* 0x0101e8000c101904 */
        /* <DEDUP_REMOVED lines=8> */
[----:B------:R-:W4:Y:S04]  /*a9f0*/  LDG.E R17, desc[UR4][R6.64+0x40] ;  /* 0x0000400406117981 */ /* 0x000f28000c1e1900 */
[----:B----4-:R4:W-:Y:S04]  /*aa00*/  STG.E desc[UR4][R2.64+0x40], R17 ;  /* 0x0000401102007986 */ /* 0x0109e8000c101904 */
[----:B0-----:R-:W5:Y:S04]  /*aa10*/  LDG.E R5, desc[UR4][R6.64+0x44] ;  /* 0x0000440406057981 */ /* 0x001f68000c1e1900 */
[----:B-----5:R0:W-:Y:S04]  /*aa20*/  STG.E desc[UR4][R2.64+0x44], R5 ;  /* 0x0000440502007986 */ /* 0x0201e8000c101904 */
        /* <DEDUP_REMOVED lines=8> */
[----:B------:R-:W5:Y:S04]  /*aab0*/  LDG.E R17, desc[UR4][R6.64+0x58] ;  /* 0x0000580406117981 */ /* 0x000f68000c1e1900 */
[----:B-----5:R5:W-:Y:S04]  /*aac0*/  STG.E desc[UR4][R2.64+0x58], R17 ;  /* 0x0000581102007986 */ /* 0x020be8000c101904 */
[----:B0-----:R-:W2:Y:S04]  /*aad0*/  LDG.E R5, desc[UR4][R6.64+0x5c] ;  /* 0x00005c0406057981 */ /* 0x001ea8000c1e1900 */
[----:B--2---:R0:W-:Y:S04]  /*aae0*/  STG.E desc[UR4][R2.64+0x5c], R5 ;  /* 0x00005c0502007986 */ /* 0x0041e8000c101904 */
        /* <DEDUP_REMOVED lines=104> */
[----:B------:R-:W5:Y:S04]  /*b170*/  LDG.E R17, desc[UR4][R6.64+0x130] ;  /* 0x0001300406117981 */ /* 0x000f68000c1e1900 */
[----:B-----5:R1:W-:Y:S04]  /*b180*/  STG.E desc[UR4][R2.64+0x130], R17 ;  /* 0x0001301102007986 */ /* 0x0203e8000c101904 */
[----:B0-----:R-:W5:Y:S04]  /*b190*/  LDG.E R5, desc[UR4][R6.64+0x134] ;  /* 0x0001340406057981 */ /* 0x001f68000c1e1900 */
[----:B-----5:R1:W-:Y:S04]  /*b1a0*/  STG.E desc[UR4][R2.64+0x134], R5 ;  /* 0x0001340502007986 */ /* 0x0203e8000c101904 */
[----:B--2---:R-:W2:Y:S04]  /*b1b0*/  LDG.E R9, desc[UR4][R6.64+0x138] ;  /* 0x0001380406097981 */ /* 0x004ea8000c1e1900 */
[----:B--2---:R1:W-:Y:S04]  /*b1c0*/  STG.E desc[UR4][R2.64+0x138], R9 ;  /* 0x0001380902007986 */ /* 0x0043e8000c101904 */
[----:B---3--:R-:W2:Y:S04]  /*b1d0*/  LDG.E R11, desc[UR4][R6.64+0x13c] ;  /* 0x00013c04060b7981 */ /* 0x008ea8000c1e1900 */
[----:B--2---:R1:W-:Y:S04]  /*b1e0*/  STG.E desc[UR4][R2.64+0x13c], R11 ;  /* 0x00013c0b02007986 */ /* 0x0043e8000c101904 */
[----:B----4-:R-:W2:Y:S04]  /*b1f0*/  LDG.E R13, desc[UR4][R6.64+0x140] ;  /* 0x00014004060d7981 */ /* 0x010ea8000c1e1900 */
[----:B--2---:R1:W-:Y:S02]  /*b200*/  STG.E desc[UR4][R2.64+0x140], R13 ;  /* 0x0001400d02007986 */ /* 0x0043e4000c101904 */
.L_x_301:
[----:B------:R-:W-:Y:S05]  /*b210*/  BSYNC.RECONVERGENT B0 ;  /* 0x0000000000007941 */ /* 0x000fea0003800200 */
.L_x_300:
[----:B-12---:R-:W0:Y:S01]  /*b220*/  LDC.64 R2, c[0x0][0x3a0] ;  /* 0x0000e800ff027b82 */ /* 0x006e220000000a00 */
[----:B------:R-:W1:Y:S01]  /*b230*/  LDCU UR6, c[0x0][0x370] ;  /* 0x00006e00ff0677ac */ /* 0x000e620008000800 */
[----:B------:R-:W2:Y:S01]  /*b240*/  LDCU UR7, c[0x0][0x388] ;  /* 0x00007100ff0777ac */ /* 0x000ea20008000800 */
[----:B0-----:R-:W5:Y:S05]  /*b250*/  LDG.E R2, desc[UR4][R2.64] ;  /* 0x0000000402027981 */ /* 0x001f6a000c1e1900 */
[----:B------:R-:W1:Y:S02]  /*b260*/  LDC R0, c[0x0][0x360] ;  /* 0x0000d800ff007b82 */ /* 0x000e640000000800 */
[----:B-1----:R-:W-:-:S05]  /*b270*/  IMAD R21, R0, UR6, R21 ;  /* 0x0000000600157c24 */ /* 0x002fca000f8e0215 */
[----:B--2---:R-:W-:Y:S02]  /*b280*/  ISETP.GE.AND P0, PT, R21, UR7, PT ;  /* 0x0000000715007c0c */ /* 0x004fe4000bf06270 */
[----:B-----5:R-:W-:-:S13]  /*b290*/  ISETP.EQ.AND P1, PT, R2, RZ, PT ;  /* 0x000000ff0200720c */ /* 0x020fda0003f22270 */
[----:B------:R-:W-:Y:S05]  /*b2a0*/  @!P0 BRA P1, `(.L_x_302) ;  /* 0xffffff4c008c8947 */ /* 0x000fea000083ffff */
[----:B------:R-:W-:Y:S05]  /*b2b0*/  EXIT ;  /* 0x000000000000794d */ /* 0x000fea0003800000 */
.L_x_303:
        /* <DEDUP_REMOVED lines=12> */
.L_x_305:


//--------------------- .nv.shared.reserved.0     --------------------------
	.section	.nv.shared.reserved.0,"aw",@nobits
	.weak		__nv_reservedSMEM_offset_0_alias
	.size		__nv_reservedSMEM_offset_0_alias, 0, 64
	.other		__nv_reservedSMEM_offset_0_alias,@"STO_CUDA_RESERVED_SHARED STV_DEFAULT"
__nv_reservedSMEM_offset_0_alias:
	.zero		0
	.zero		64


//--------------------- .nv.constant0._Z12deviceSearchPiS_iS_S_S_ --------------------------
	.section	.nv.constant0._Z12deviceSearchPiS_iS_S_S_,"a",@progbits
	.sectionflags	@""
	.align	4
.nv.constant0._Z12deviceSearchPiS_iS_S_S_:
	.zero		944


//--------------------- .nv.constant0._Z9backtrackPiiS_S_S_S_ --------------------------
	.section	.nv.constant0._Z9backtrackPiiS_S_S_S_,"a",@progbits
	.sectionflags	@""
	.align	4
.nv.constant0._Z9backtrackPiiS_S_S_S_:
	.zero		944


//--------------------- SYMBOLS --------------------------

	.type		.nv.reservedSmem.offset0,@object
	.size		.nv.reservedSmem.offset0,0x4
